//
// Generated by NVIDIA NVVM Compiler
//
// Compiler Build ID: CL-36424714
// Cuda compilation tools, release 13.0, V13.0.88
// Based on NVVM 20.0.0
//

.version 9.0
.target sm_100
.address_size 64

	// .globl	_Z21batch_collision_solvePjS_S_S_S_S_S_i
.const .align 4 .b8 SECP_N[32] = {65, 65, 54, 208, 140, 94, 210, 191, 59, 160, 72, 175, 230, 220, 174, 186, 254, 255, 255, 255, 255, 255, 255, 255, 255, 255, 255, 255, 255, 255, 255, 255};
.const .align 4 .b8 SECP_P[32] = {47, 252, 255, 255, 254, 255, 255, 255, 255, 255, 255, 255, 255, 255, 255, 255, 255, 255, 255, 255, 255, 255, 255, 255, 255, 255, 255, 255, 255, 255, 255, 255};
// _ZZ21batch_collision_solvePjS_S_S_S_S_S_iE10alpha_diff has been demoted
// _ZZ21batch_collision_solvePjS_S_S_S_S_S_iE9beta_diff has been demoted
// _ZZ21batch_collision_solvePjS_S_S_S_S_S_iE8mul_part has been demoted
// _ZZ21batch_collision_solvePjS_S_S_S_S_S_iE9priv_temp has been demoted
// _ZZ20batch_barrett_reducePjS_S_S_bjiiE6x_wide has been demoted
// _ZZ20batch_barrett_reducePjS_S_S_bjiiE1q has been demoted
// _ZZ20batch_barrett_reducePjS_S_S_bjiiE2qp has been demoted
// _ZZ20batch_barrett_reducePjS_S_S_bjiiE6result has been demoted
// _ZZ27batch_collision_solve_fusedPjS_S_S_S_S_jS_iE10alpha_diff has been demoted
// _ZZ27batch_collision_solve_fusedPjS_S_S_S_S_jS_iE9beta_diff has been demoted
// _ZZ27batch_collision_solve_fusedPjS_S_S_S_S_jS_iE8mul_part has been demoted
// _ZZ27batch_collision_solve_fusedPjS_S_S_S_S_jS_iE9priv_temp has been demoted

.visible .entry _Z21batch_collision_solvePjS_S_S_S_S_S_i(
	.param .u64 .ptr .align 1 _Z21batch_collision_solvePjS_S_S_S_S_S_i_param_0,
	.param .u64 .ptr .align 1 _Z21batch_collision_solvePjS_S_S_S_S_S_i_param_1,
	.param .u64 .ptr .align 1 _Z21batch_collision_solvePjS_S_S_S_S_S_i_param_2,
	.param .u64 .ptr .align 1 _Z21batch_collision_solvePjS_S_S_S_S_S_i_param_3,
	.param .u64 .ptr .align 1 _Z21batch_collision_solvePjS_S_S_S_S_S_i_param_4,
	.param .u64 .ptr .align 1 _Z21batch_collision_solvePjS_S_S_S_S_S_i_param_5,
	.param .u64 .ptr .align 1 _Z21batch_collision_solvePjS_S_S_S_S_S_i_param_6,
	.param .u32 _Z21batch_collision_solvePjS_S_S_S_S_S_i_param_7
)
{
	.reg .pred 	%p<43>;
	.reg .b32 	%r<114>;
	.reg .b64 	%rd<83>;
	// demoted variable
	.shared .align 4 .b8 _ZZ21batch_collision_solvePjS_S_S_S_S_S_iE10alpha_diff[32];
	// demoted variable
	.shared .align 4 .b8 _ZZ21batch_collision_solvePjS_S_S_S_S_S_iE9beta_diff[32];
	// demoted variable
	.shared .align 4 .b8 _ZZ21batch_collision_solvePjS_S_S_S_S_S_iE8mul_part[64];
	// demoted variable
	.shared .align 4 .b8 _ZZ21batch_collision_solvePjS_S_S_S_S_S_iE9priv_temp[64];
	ld.param.u64 	%rd20, [_Z21batch_collision_solvePjS_S_S_S_S_S_i_param_0];
	ld.param.u64 	%rd21, [_Z21batch_collision_solvePjS_S_S_S_S_S_i_param_1];
	ld.param.u64 	%rd22, [_Z21batch_collision_solvePjS_S_S_S_S_S_i_param_2];
	ld.param.u64 	%rd23, [_Z21batch_collision_solvePjS_S_S_S_S_S_i_param_3];
	ld.param.u64 	%rd25, [_Z21batch_collision_solvePjS_S_S_S_S_S_i_param_5];
	ld.param.u32 	%r21, [_Z21batch_collision_solvePjS_S_S_S_S_S_i_param_7];
	mov.u32 	%r22, %ctaid.x;
	mov.u32 	%r23, %ntid.x;
	mov.u32 	%r1, %tid.x;
	mad.lo.s32 	%r2, %r22, %r23, %r1;
	setp.ge.s32 	%p1, %r2, %r21;
	@%p1 bra 	$L__BB0_34;
	and.b32  	%r3, %r1, 7;
	shl.b32 	%r24, %r2, 3;
	cvt.s64.s32 	%rd1, %r24;
	setp.eq.s32 	%p2, %r3, 0;
	shl.b32 	%r25, %r1, 2;
	and.b32  	%r26, %r25, 28;
	mov.u32 	%r27, _ZZ21batch_collision_solvePjS_S_S_S_S_S_iE10alpha_diff;
	add.s32 	%r4, %r27, %r26;
	mov.b64 	%rd78, 0;
	@%p2 bra 	$L__BB0_3;
	add.s32 	%r28, %r3, -1;
	ld.shared.u32 	%r29, [%r4+-4];
	shr.u32 	%r30, %r29, 31;
	shfl.sync.idx.b32	%r31|%p3, %r30, %r28, 31, -1;
	cvt.u64.u32 	%rd78, %r31;
$L__BB0_3:
	cvt.u64.u32 	%rd4, %r3;
	add.s64 	%rd5, %rd1, %rd4;
	cvta.to.global.u64 	%rd28, %rd20;
	shl.b64 	%rd29, %rd5, 2;
	add.s64 	%rd30, %rd28, %rd29;
	ld.global.u32 	%rd31, [%rd30];
	cvta.to.global.u64 	%rd32, %rd21;
	add.s64 	%rd33, %rd32, %rd29;
	ld.global.u32 	%rd34, [%rd33];
	add.s64 	%rd35, %rd78, %rd34;
	sub.s64 	%rd6, %rd31, %rd35;
	st.shared.u32 	[%r4], %rd6;
	setp.eq.s32 	%p4, %r3, 7;
	@%p4 bra 	$L__BB0_5;
	shr.u64 	%rd36, %rd6, 63;
	cvt.u32.u64 	%r32, %rd36;
	add.s32 	%r33, %r3, 1;
	shfl.sync.idx.b32	%r34|%p5, %r32, %r33, 31, -1;
$L__BB0_5:
	setp.eq.s32 	%p6, %r3, 0;
	bar.sync 	0;
	shl.b32 	%r35, %r3, 2;
	mov.u32 	%r36, _ZZ21batch_collision_solvePjS_S_S_S_S_S_iE9beta_diff;
	add.s32 	%r5, %r36, %r35;
	mov.b64 	%rd79, 0;
	@%p6 bra 	$L__BB0_7;
	add.s32 	%r37, %r3, -1;
	ld.shared.u32 	%r38, [%r5+-4];
	shr.u32 	%r39, %r38, 31;
	shfl.sync.idx.b32	%r40|%p7, %r39, %r37, 31, -1;
	cvt.u64.u32 	%rd79, %r40;
$L__BB0_7:
	setp.eq.s32 	%p8, %r3, 7;
	cvta.to.global.u64 	%rd38, %rd22;
	add.s64 	%rd40, %rd38, %rd29;
	ld.global.u32 	%rd41, [%rd40];
	cvta.to.global.u64 	%rd42, %rd23;
	add.s64 	%rd43, %rd42, %rd29;
	ld.global.u32 	%rd44, [%rd43];
	add.s64 	%rd45, %rd79, %rd44;
	sub.s64 	%rd9, %rd41, %rd45;
	st.shared.u32 	[%r5], %rd9;
	@%p8 bra 	$L__BB0_9;
	shr.u64 	%rd46, %rd9, 63;
	cvt.u32.u64 	%r41, %rd46;
	add.s32 	%r42, %r3, 1;
	shfl.sync.idx.b32	%r43|%p9, %r41, %r42, 31, -1;
$L__BB0_9:
	ld.param.u64 	%rd76, [_Z21batch_collision_solvePjS_S_S_S_S_S_i_param_4];
	setp.eq.s32 	%p10, %r3, 0;
	bar.sync 	0;
	mov.u32 	%r45, _ZZ21batch_collision_solvePjS_S_S_S_S_S_iE8mul_part;
	add.s32 	%r6, %r45, %r35;
	mov.b32 	%r46, 0;
	st.shared.u32 	[%r6], %r46;
	bar.sync 	0;
	cvta.to.global.u64 	%rd48, %rd76;
	add.s64 	%rd50, %rd48, %rd29;
	ld.global.u32 	%r47, [%rd50];
	ld.shared.u32 	%r48, [_ZZ21batch_collision_solvePjS_S_S_S_S_S_iE9beta_diff];
	mul.wide.u32 	%rd51, %r47, %r48;
	cvt.u32.u64 	%r49, %rd51;
	atom.shared.add.u32 	%r50, [%r6], %r49;
	{ .reg .b32 tmp; mov.b64 {tmp, %r51}, %rd51; }
	add.s32 	%r7, %r3, 1;
	atom.shared.add.u32 	%r52, [%r6+4], %r51;
	ld.shared.u32 	%r53, [_ZZ21batch_collision_solvePjS_S_S_S_S_S_iE9beta_diff+4];
	mul.wide.u32 	%rd52, %r47, %r53;
	cvt.u32.u64 	%r54, %rd52;
	atom.shared.add.u32 	%r55, [%r6+4], %r54;
	{ .reg .b32 tmp; mov.b64 {tmp, %r56}, %rd52; }
	atom.shared.add.u32 	%r57, [%r6+8], %r56;
	ld.shared.u32 	%r58, [_ZZ21batch_collision_solvePjS_S_S_S_S_S_iE9beta_diff+8];
	mul.wide.u32 	%rd53, %r47, %r58;
	cvt.u32.u64 	%r59, %rd53;
	atom.shared.add.u32 	%r60, [%r6+8], %r59;
	{ .reg .b32 tmp; mov.b64 {tmp, %r61}, %rd53; }
	atom.shared.add.u32 	%r62, [%r6+12], %r61;
	ld.shared.u32 	%r63, [_ZZ21batch_collision_solvePjS_S_S_S_S_S_iE9beta_diff+12];
	mul.wide.u32 	%rd54, %r47, %r63;
	cvt.u32.u64 	%r64, %rd54;
	atom.shared.add.u32 	%r65, [%r6+12], %r64;
	{ .reg .b32 tmp; mov.b64 {tmp, %r66}, %rd54; }
	atom.shared.add.u32 	%r67, [%r6+16], %r66;
	ld.shared.u32 	%r68, [_ZZ21batch_collision_solvePjS_S_S_S_S_S_iE9beta_diff+16];
	mul.wide.u32 	%rd55, %r47, %r68;
	cvt.u32.u64 	%r69, %rd55;
	atom.shared.add.u32 	%r70, [%r6+16], %r69;
	{ .reg .b32 tmp; mov.b64 {tmp, %r71}, %rd55; }
	atom.shared.add.u32 	%r72, [%r6+20], %r71;
	ld.shared.u32 	%r73, [_ZZ21batch_collision_solvePjS_S_S_S_S_S_iE9beta_diff+20];
	mul.wide.u32 	%rd56, %r47, %r73;
	cvt.u32.u64 	%r74, %rd56;
	atom.shared.add.u32 	%r75, [%r6+20], %r74;
	{ .reg .b32 tmp; mov.b64 {tmp, %r76}, %rd56; }
	atom.shared.add.u32 	%r77, [%r6+24], %r76;
	ld.shared.u32 	%r78, [_ZZ21batch_collision_solvePjS_S_S_S_S_S_iE9beta_diff+24];
	mul.wide.u32 	%rd57, %r47, %r78;
	cvt.u32.u64 	%r79, %rd57;
	atom.shared.add.u32 	%r80, [%r6+24], %r79;
	{ .reg .b32 tmp; mov.b64 {tmp, %r81}, %rd57; }
	atom.shared.add.u32 	%r82, [%r6+28], %r81;
	ld.shared.u32 	%r83, [_ZZ21batch_collision_solvePjS_S_S_S_S_S_iE9beta_diff+28];
	mul.wide.u32 	%rd58, %r47, %r83;
	cvt.u32.u64 	%r84, %rd58;
	atom.shared.add.u32 	%r85, [%r6+28], %r84;
	{ .reg .b32 tmp; mov.b64 {tmp, %r86}, %rd58; }
	atom.shared.add.u32 	%r87, [%r6+32], %r86;
	bar.sync 	0;
	shfl.sync.idx.b32	%r88|%p11, %r46, %r7, 31, -1;
	bar.sync 	0;
	mov.u32 	%r89, _ZZ21batch_collision_solvePjS_S_S_S_S_S_iE9priv_temp;
	add.s32 	%r8, %r89, %r35;
	mov.b64 	%rd80, 0;
	@%p10 bra 	$L__BB0_11;
	add.s32 	%r90, %r3, -1;
	ld.shared.u32 	%r91, [%r8+-4];
	shr.u32 	%r92, %r91, 31;
	shfl.sync.idx.b32	%r93|%p12, %r92, %r90, 31, -1;
	cvt.u64.u32 	%rd80, %r93;
$L__BB0_11:
	setp.eq.s32 	%p13, %r3, 7;
	ld.shared.u32 	%rd59, [%r4];
	ld.shared.u32 	%rd60, [%r6];
	add.s64 	%rd61, %rd80, %rd59;
	add.s64 	%rd12, %rd61, %rd60;
	st.shared.u32 	[%r8], %rd12;
	@%p13 bra 	$L__BB0_13;
	{ .reg .b32 tmp; mov.b64 {tmp, %r94}, %rd12; }
	shfl.sync.idx.b32	%r95|%p14, %r94, %r7, 31, -1;
$L__BB0_13:
	bar.sync 	0;
	ld.shared.u32 	%r9, [%r8];
	cvta.to.global.u64 	%rd62, %rd25;
	shl.b64 	%rd63, %rd4, 2;
	add.s64 	%rd13, %rd62, %rd63;
	ld.global.u32 	%r10, [%rd13];
	setp.lt.u32 	%p15, %r9, %r10;
	setp.gt.u32 	%p16, %r9, %r10;
	selp.b32 	%r96, 1, 0, %p16;
	selp.b32 	%r11, -1, %r96, %p15;
	shfl.sync.idx.b32	%r113|%p17, %r11, 7, 31, -1;
	setp.ne.s32 	%p18, %r113, 0;
	@%p18 bra 	$L__BB0_21;
	shfl.sync.idx.b32	%r113|%p19, %r11, 6, 31, -1;
	setp.ne.s32 	%p20, %r113, 0;
	@%p20 bra 	$L__BB0_21;
	shfl.sync.idx.b32	%r113|%p21, %r11, 5, 31, -1;
	setp.ne.s32 	%p22, %r113, 0;
	@%p22 bra 	$L__BB0_21;
	shfl.sync.idx.b32	%r113|%p23, %r11, 4, 31, -1;
	setp.ne.s32 	%p24, %r113, 0;
	@%p24 bra 	$L__BB0_21;
	shfl.sync.idx.b32	%r113|%p25, %r11, 3, 31, -1;
	setp.ne.s32 	%p26, %r113, 0;
	@%p26 bra 	$L__BB0_21;
	shfl.sync.idx.b32	%r113|%p27, %r11, 2, 31, -1;
	setp.ne.s32 	%p28, %r113, 0;
	@%p28 bra 	$L__BB0_21;
	shfl.sync.idx.b32	%r113|%p29, %r11, 1, 31, -1;
	setp.ne.s32 	%p30, %r113, 0;
	@%p30 bra 	$L__BB0_21;
	shfl.sync.idx.b32	%r113|%p31, %r11, 0, 31, -1;
	setp.eq.s32 	%p32, %r113, 0;
	@%p32 bra 	$L__BB0_22;
$L__BB0_21:
	setp.lt.s32 	%p33, %r113, 0;
	@%p33 bra 	$L__BB0_27;
$L__BB0_22:
	setp.eq.s32 	%p34, %r3, 0;
	mov.b64 	%rd81, 0;
	@%p34 bra 	$L__BB0_24;
	add.s32 	%r97, %r3, -1;
	ld.shared.u32 	%r98, [%r8+-4];
	shr.u32 	%r99, %r98, 31;
	shfl.sync.idx.b32	%r100|%p35, %r99, %r97, 31, -1;
	cvt.u64.u32 	%rd81, %r100;
$L__BB0_24:
	setp.eq.s32 	%p36, %r3, 7;
	cvt.u64.u32 	%rd65, %r10;
	add.s64 	%rd66, %rd81, %rd65;
	cvt.u64.u32 	%rd67, %r9;
	sub.s64 	%rd16, %rd67, %rd66;
	st.shared.u32 	[%r8], %rd16;
	@%p36 bra 	$L__BB0_26;
	shr.u64 	%rd68, %rd16, 63;
	cvt.u32.u64 	%r101, %rd68;
	shfl.sync.idx.b32	%r102|%p37, %r101, %r7, 31, -1;
$L__BB0_26:
	bar.sync 	0;
$L__BB0_27:
	ld.shared.u32 	%r103, [_ZZ21batch_collision_solvePjS_S_S_S_S_S_iE9priv_temp+28];
	setp.gt.s32 	%p38, %r103, -1;
	@%p38 bra 	$L__BB0_33;
	setp.eq.s32 	%p39, %r3, 0;
	mov.b64 	%rd82, 0;
	@%p39 bra 	$L__BB0_30;
	add.s32 	%r104, %r3, -1;
	ld.shared.u32 	%r105, [%r8+-4];
	shr.u32 	%r106, %r105, 31;
	shfl.sync.idx.b32	%r107|%p40, %r106, %r104, 31, -1;
	cvt.u64.u32 	%rd82, %r107;
$L__BB0_30:
	setp.eq.s32 	%p41, %r3, 7;
	ld.shared.u32 	%rd70, [%r8];
	ld.global.u32 	%rd71, [%rd13];
	add.s64 	%rd72, %rd82, %rd70;
	add.s64 	%rd19, %rd72, %rd71;
	st.shared.u32 	[%r8], %rd19;
	@%p41 bra 	$L__BB0_32;
	{ .reg .b32 tmp; mov.b64 {tmp, %r108}, %rd19; }
	shfl.sync.idx.b32	%r109|%p42, %r108, %r7, 31, -1;
$L__BB0_32:
	bar.sync 	0;
$L__BB0_33:
	ld.param.u64 	%rd77, [_Z21batch_collision_solvePjS_S_S_S_S_S_i_param_6];
	cvt.u32.u64 	%r110, %rd1;
	ld.shared.u32 	%r111, [%r8];
	add.s32 	%r112, %r110, %r3;
	cvta.to.global.u64 	%rd73, %rd77;
	mul.wide.s32 	%rd74, %r112, 4;
	add.s64 	%rd75, %rd73, %rd74;
	st.global.u32 	[%rd75], %r111;
$L__BB0_34:
	ret;

}
	// .globl	_Z20batch_barrett_reducePjS_S_S_bjii
.visible .entry _Z20batch_barrett_reducePjS_S_S_bjii(
	.param .u64 .ptr .align 1 _Z20batch_barrett_reducePjS_S_S_bjii_param_0,
	.param .u64 .ptr .align 1 _Z20batch_barrett_reducePjS_S_S_bjii_param_1,
	.param .u64 .ptr .align 1 _Z20batch_barrett_reducePjS_S_S_bjii_param_2,
	.param .u64 .ptr .align 1 _Z20batch_barrett_reducePjS_S_S_bjii_param_3,
	.param .u8 _Z20batch_barrett_reducePjS_S_S_bjii_param_4,
	.param .u32 _Z20batch_barrett_reducePjS_S_S_bjii_param_5,
	.param .u32 _Z20batch_barrett_reducePjS_S_S_bjii_param_6,
	.param .u32 _Z20batch_barrett_reducePjS_S_S_bjii_param_7
)
{
	.local .align 4 .b8 	__local_depot1[100];
	.reg .b64 	%SP;
	.reg .b64 	%SPL;
	.reg .pred 	%p<60>;
	.reg .b16 	%rs<2>;
	.reg .b32 	%r<190>;
	.reg .b64 	%rd<366>;
	// demoted variable
	.shared .align 4 .b8 _ZZ20batch_barrett_reducePjS_S_S_bjiiE6x_wide[64];
	// demoted variable
	.shared .align 4 .b8 _ZZ20batch_barrett_reducePjS_S_S_bjiiE1q[32];
	// demoted variable
	.shared .align 4 .b8 _ZZ20batch_barrett_reducePjS_S_S_bjiiE2qp[64];
	// demoted variable
	.shared .align 4 .b8 _ZZ20batch_barrett_reducePjS_S_S_bjiiE6result[32];
	mov.u64 	%SPL, __local_depot1;
	ld.param.u64 	%rd14, [_Z20batch_barrett_reducePjS_S_S_bjii_param_0];
	ld.param.u64 	%rd15, [_Z20batch_barrett_reducePjS_S_S_bjii_param_2];
	ld.param.u64 	%rd16, [_Z20batch_barrett_reducePjS_S_S_bjii_param_3];
	ld.param.s8 	%rs1, [_Z20batch_barrett_reducePjS_S_S_bjii_param_4];
	ld.param.u32 	%r39, [_Z20batch_barrett_reducePjS_S_S_bjii_param_6];
	ld.param.u32 	%r38, [_Z20batch_barrett_reducePjS_S_S_bjii_param_7];
	cvta.to.global.u64 	%rd1, %rd14;
	cvta.to.global.u64 	%rd2, %rd15;
	cvta.to.global.u64 	%rd3, %rd16;
	mov.u32 	%r40, %ctaid.x;
	mov.u32 	%r41, %ntid.x;
	mov.u32 	%r1, %tid.x;
	mad.lo.s32 	%r2, %r40, %r41, %r1;
	setp.ge.s32 	%p1, %r2, %r39;
	@%p1 bra 	$L__BB1_44;
	rem.u32 	%r3, %r1, %r38;
	setp.eq.s16 	%p2, %rs1, 0;
	@%p2 bra 	$L__BB1_16;
	ld.param.u32 	%r186, [_Z20batch_barrett_reducePjS_S_S_bjii_param_5];
	ld.param.u64 	%rd363, [_Z20batch_barrett_reducePjS_S_S_bjii_param_2];
	ld.param.u64 	%rd362, [_Z20batch_barrett_reducePjS_S_S_bjii_param_0];
	mul.lo.s32 	%r42, %r38, %r2;
	mul.wide.s32 	%rd17, %r42, 4;
	add.s64 	%rd4, %rd3, %rd17;
	shl.b32 	%r43, %r2, 4;
	cvta.to.global.u64 	%rd18, %rd362;
	mul.wide.s32 	%rd19, %r43, 4;
	add.s64 	%rd20, %rd18, %rd19;
	ld.global.u32 	%r44, [%rd20];
	ld.global.u32 	%rd21, [%rd20+4];
	ld.global.u32 	%rd22, [%rd20+8];
	ld.global.u32 	%rd23, [%rd20+12];
	ld.global.u32 	%rd24, [%rd20+16];
	ld.global.u32 	%rd25, [%rd20+20];
	ld.global.u32 	%rd26, [%rd20+24];
	ld.global.u32 	%rd27, [%rd20+28];
	ld.global.u32 	%r45, [%rd20+32];
	ld.global.u32 	%r46, [%rd20+36];
	ld.global.u32 	%r47, [%rd20+40];
	ld.global.u32 	%r48, [%rd20+44];
	ld.global.u32 	%r49, [%rd20+48];
	ld.global.u32 	%r50, [%rd20+52];
	ld.global.u32 	%r51, [%rd20+56];
	ld.global.u32 	%r52, [%rd20+60];
	mul.lo.s32 	%r53, %r44, %r186;
	cvta.to.global.u64 	%rd28, %rd363;
	ld.global.u32 	%r54, [%rd28];
	mul.wide.u32 	%rd29, %r54, %r53;
	cvt.u64.u32 	%rd30, %r44;
	add.s64 	%rd31, %rd29, %rd30;
	shr.u64 	%rd32, %rd31, 32;
	ld.global.u32 	%r55, [%rd28+4];
	mul.wide.u32 	%rd33, %r55, %r53;
	add.s64 	%rd34, %rd32, %rd21;
	add.s64 	%rd35, %rd34, %rd33;
	cvt.u32.u64 	%r56, %rd35;
	shr.u64 	%rd36, %rd35, 32;
	ld.global.u32 	%r57, [%rd28+8];
	mul.wide.u32 	%rd37, %r57, %r53;
	add.s64 	%rd38, %rd36, %rd22;
	add.s64 	%rd39, %rd38, %rd37;
	shr.u64 	%rd40, %rd39, 32;
	ld.global.u32 	%r58, [%rd28+12];
	mul.wide.u32 	%rd41, %r58, %r53;
	add.s64 	%rd42, %rd40, %rd23;
	add.s64 	%rd43, %rd42, %rd41;
	shr.u64 	%rd44, %rd43, 32;
	ld.global.u32 	%r59, [%rd28+16];
	mul.wide.u32 	%rd45, %r59, %r53;
	add.s64 	%rd46, %rd44, %rd24;
	add.s64 	%rd47, %rd46, %rd45;
	shr.u64 	%rd48, %rd47, 32;
	ld.global.u32 	%r60, [%rd28+20];
	mul.wide.u32 	%rd49, %r60, %r53;
	add.s64 	%rd50, %rd48, %rd25;
	add.s64 	%rd51, %rd50, %rd49;
	shr.u64 	%rd52, %rd51, 32;
	ld.global.u32 	%r61, [%rd28+24];
	mul.wide.u32 	%rd53, %r61, %r53;
	add.s64 	%rd54, %rd52, %rd26;
	add.s64 	%rd55, %rd54, %rd53;
	shr.u64 	%rd56, %rd55, 32;
	ld.global.u32 	%r62, [%rd28+28];
	mul.wide.u32 	%rd57, %r62, %r53;
	add.s64 	%rd58, %rd56, %rd27;
	add.s64 	%rd59, %rd58, %rd57;
	{ .reg .b32 tmp; mov.b64 {tmp, %r63}, %rd59; }
	add.s32 	%r64, %r45, %r63;
	mul.lo.s32 	%r65, %r186, %r56;
	mul.wide.u32 	%rd60, %r54, %r65;
	and.b64  	%rd61, %rd35, 4294967295;
	add.s64 	%rd62, %rd60, %rd61;
	shr.u64 	%rd63, %rd62, 32;
	mul.wide.u32 	%rd64, %r55, %r65;
	and.b64  	%rd65, %rd39, 4294967295;
	add.s64 	%rd66, %rd63, %rd65;
	add.s64 	%rd67, %rd66, %rd64;
	cvt.u32.u64 	%r66, %rd67;
	shr.u64 	%rd68, %rd67, 32;
	mul.wide.u32 	%rd69, %r57, %r65;
	and.b64  	%rd70, %rd43, 4294967295;
	add.s64 	%rd71, %rd68, %rd70;
	add.s64 	%rd72, %rd71, %rd69;
	shr.u64 	%rd73, %rd72, 32;
	mul.wide.u32 	%rd74, %r58, %r65;
	and.b64  	%rd75, %rd47, 4294967295;
	add.s64 	%rd76, %rd73, %rd75;
	add.s64 	%rd77, %rd76, %rd74;
	shr.u64 	%rd78, %rd77, 32;
	mul.wide.u32 	%rd79, %r59, %r65;
	and.b64  	%rd80, %rd51, 4294967295;
	add.s64 	%rd81, %rd78, %rd80;
	add.s64 	%rd82, %rd81, %rd79;
	shr.u64 	%rd83, %rd82, 32;
	mul.wide.u32 	%rd84, %r60, %r65;
	and.b64  	%rd85, %rd55, 4294967295;
	add.s64 	%rd86, %rd83, %rd85;
	add.s64 	%rd87, %rd86, %rd84;
	shr.u64 	%rd88, %rd87, 32;
	mul.wide.u32 	%rd89, %r61, %r65;
	and.b64  	%rd90, %rd59, 4294967295;
	add.s64 	%rd91, %rd88, %rd90;
	add.s64 	%rd92, %rd91, %rd89;
	shr.u64 	%rd93, %rd92, 32;
	mul.wide.u32 	%rd94, %r62, %r65;
	cvt.u64.u32 	%rd95, %r64;
	add.s64 	%rd96, %rd93, %rd95;
	add.s64 	%rd97, %rd96, %rd94;
	{ .reg .b32 tmp; mov.b64 {tmp, %r67}, %rd97; }
	add.s32 	%r68, %r46, %r67;
	mul.lo.s32 	%r69, %r186, %r66;
	mul.wide.u32 	%rd98, %r54, %r69;
	and.b64  	%rd99, %rd67, 4294967295;
	add.s64 	%rd100, %rd98, %rd99;
	shr.u64 	%rd101, %rd100, 32;
	mul.wide.u32 	%rd102, %r55, %r69;
	and.b64  	%rd103, %rd72, 4294967295;
	add.s64 	%rd104, %rd101, %rd103;
	add.s64 	%rd105, %rd104, %rd102;
	cvt.u32.u64 	%r70, %rd105;
	shr.u64 	%rd106, %rd105, 32;
	mul.wide.u32 	%rd107, %r57, %r69;
	and.b64  	%rd108, %rd77, 4294967295;
	add.s64 	%rd109, %rd106, %rd108;
	add.s64 	%rd110, %rd109, %rd107;
	shr.u64 	%rd111, %rd110, 32;
	mul.wide.u32 	%rd112, %r58, %r69;
	and.b64  	%rd113, %rd82, 4294967295;
	add.s64 	%rd114, %rd111, %rd113;
	add.s64 	%rd115, %rd114, %rd112;
	shr.u64 	%rd116, %rd115, 32;
	mul.wide.u32 	%rd117, %r59, %r69;
	and.b64  	%rd118, %rd87, 4294967295;
	add.s64 	%rd119, %rd116, %rd118;
	add.s64 	%rd120, %rd119, %rd117;
	shr.u64 	%rd121, %rd120, 32;
	mul.wide.u32 	%rd122, %r60, %r69;
	and.b64  	%rd123, %rd92, 4294967295;
	add.s64 	%rd124, %rd121, %rd123;
	add.s64 	%rd125, %rd124, %rd122;
	shr.u64 	%rd126, %rd125, 32;
	mul.wide.u32 	%rd127, %r61, %r69;
	and.b64  	%rd128, %rd97, 4294967295;
	add.s64 	%rd129, %rd126, %rd128;
	add.s64 	%rd130, %rd129, %rd127;
	shr.u64 	%rd131, %rd130, 32;
	mul.wide.u32 	%rd132, %r62, %r69;
	cvt.u64.u32 	%rd133, %r68;
	add.s64 	%rd134, %rd131, %rd133;
	add.s64 	%rd135, %rd134, %rd132;
	{ .reg .b32 tmp; mov.b64 {tmp, %r71}, %rd135; }
	add.s32 	%r72, %r47, %r71;
	mul.lo.s32 	%r73, %r186, %r70;
	mul.wide.u32 	%rd136, %r54, %r73;
	and.b64  	%rd137, %rd105, 4294967295;
	add.s64 	%rd138, %rd136, %rd137;
	shr.u64 	%rd139, %rd138, 32;
	mul.wide.u32 	%rd140, %r55, %r73;
	and.b64  	%rd141, %rd110, 4294967295;
	add.s64 	%rd142, %rd139, %rd141;
	add.s64 	%rd143, %rd142, %rd140;
	cvt.u32.u64 	%r74, %rd143;
	shr.u64 	%rd144, %rd143, 32;
	mul.wide.u32 	%rd145, %r57, %r73;
	and.b64  	%rd146, %rd115, 4294967295;
	add.s64 	%rd147, %rd144, %rd146;
	add.s64 	%rd148, %rd147, %rd145;
	shr.u64 	%rd149, %rd148, 32;
	mul.wide.u32 	%rd150, %r58, %r73;
	and.b64  	%rd151, %rd120, 4294967295;
	add.s64 	%rd152, %rd149, %rd151;
	add.s64 	%rd153, %rd152, %rd150;
	shr.u64 	%rd154, %rd153, 32;
	mul.wide.u32 	%rd155, %r59, %r73;
	and.b64  	%rd156, %rd125, 4294967295;
	add.s64 	%rd157, %rd154, %rd156;
	add.s64 	%rd158, %rd157, %rd155;
	shr.u64 	%rd159, %rd158, 32;
	mul.wide.u32 	%rd160, %r60, %r73;
	and.b64  	%rd161, %rd130, 4294967295;
	add.s64 	%rd162, %rd159, %rd161;
	add.s64 	%rd163, %rd162, %rd160;
	shr.u64 	%rd164, %rd163, 32;
	mul.wide.u32 	%rd165, %r61, %r73;
	and.b64  	%rd166, %rd135, 4294967295;
	add.s64 	%rd167, %rd164, %rd166;
	add.s64 	%rd168, %rd167, %rd165;
	shr.u64 	%rd169, %rd168, 32;
	mul.wide.u32 	%rd170, %r62, %r73;
	cvt.u64.u32 	%rd171, %r72;
	add.s64 	%rd172, %rd169, %rd171;
	add.s64 	%rd173, %rd172, %rd170;
	{ .reg .b32 tmp; mov.b64 {tmp, %r75}, %rd173; }
	add.s32 	%r76, %r48, %r75;
	mul.lo.s32 	%r77, %r186, %r74;
	mul.wide.u32 	%rd174, %r54, %r77;
	and.b64  	%rd175, %rd143, 4294967295;
	add.s64 	%rd176, %rd174, %rd175;
	shr.u64 	%rd177, %rd176, 32;
	mul.wide.u32 	%rd178, %r55, %r77;
	and.b64  	%rd179, %rd148, 4294967295;
	add.s64 	%rd180, %rd177, %rd179;
	add.s64 	%rd181, %rd180, %rd178;
	cvt.u32.u64 	%r78, %rd181;
	shr.u64 	%rd182, %rd181, 32;
	mul.wide.u32 	%rd183, %r57, %r77;
	and.b64  	%rd184, %rd153, 4294967295;
	add.s64 	%rd185, %rd182, %rd184;
	add.s64 	%rd186, %rd185, %rd183;
	shr.u64 	%rd187, %rd186, 32;
	mul.wide.u32 	%rd188, %r58, %r77;
	and.b64  	%rd189, %rd158, 4294967295;
	add.s64 	%rd190, %rd187, %rd189;
	add.s64 	%rd191, %rd190, %rd188;
	shr.u64 	%rd192, %rd191, 32;
	mul.wide.u32 	%rd193, %r59, %r77;
	and.b64  	%rd194, %rd163, 4294967295;
	add.s64 	%rd195, %rd192, %rd194;
	add.s64 	%rd196, %rd195, %rd193;
	shr.u64 	%rd197, %rd196, 32;
	mul.wide.u32 	%rd198, %r60, %r77;
	and.b64  	%rd199, %rd168, 4294967295;
	add.s64 	%rd200, %rd197, %rd199;
	add.s64 	%rd201, %rd200, %rd198;
	shr.u64 	%rd202, %rd201, 32;
	mul.wide.u32 	%rd203, %r61, %r77;
	and.b64  	%rd204, %rd173, 4294967295;
	add.s64 	%rd205, %rd202, %rd204;
	add.s64 	%rd206, %rd205, %rd203;
	shr.u64 	%rd207, %rd206, 32;
	mul.wide.u32 	%rd208, %r62, %r77;
	cvt.u64.u32 	%rd209, %r76;
	add.s64 	%rd210, %rd207, %rd209;
	add.s64 	%rd211, %rd210, %rd208;
	{ .reg .b32 tmp; mov.b64 {tmp, %r79}, %rd211; }
	add.s32 	%r80, %r49, %r79;
	mul.lo.s32 	%r81, %r186, %r78;
	mul.wide.u32 	%rd212, %r54, %r81;
	and.b64  	%rd213, %rd181, 4294967295;
	add.s64 	%rd214, %rd212, %rd213;
	shr.u64 	%rd215, %rd214, 32;
	mul.wide.u32 	%rd216, %r55, %r81;
	and.b64  	%rd217, %rd186, 4294967295;
	add.s64 	%rd218, %rd215, %rd217;
	add.s64 	%rd219, %rd218, %rd216;
	cvt.u32.u64 	%r82, %rd219;
	shr.u64 	%rd220, %rd219, 32;
	mul.wide.u32 	%rd221, %r57, %r81;
	and.b64  	%rd222, %rd191, 4294967295;
	add.s64 	%rd223, %rd220, %rd222;
	add.s64 	%rd224, %rd223, %rd221;
	shr.u64 	%rd225, %rd224, 32;
	mul.wide.u32 	%rd226, %r58, %r81;
	and.b64  	%rd227, %rd196, 4294967295;
	add.s64 	%rd228, %rd225, %rd227;
	add.s64 	%rd229, %rd228, %rd226;
	shr.u64 	%rd230, %rd229, 32;
	mul.wide.u32 	%rd231, %r59, %r81;
	and.b64  	%rd232, %rd201, 4294967295;
	add.s64 	%rd233, %rd230, %rd232;
	add.s64 	%rd234, %rd233, %rd231;
	shr.u64 	%rd235, %rd234, 32;
	mul.wide.u32 	%rd236, %r60, %r81;
	and.b64  	%rd237, %rd206, 4294967295;
	add.s64 	%rd238, %rd235, %rd237;
	add.s64 	%rd239, %rd238, %rd236;
	shr.u64 	%rd240, %rd239, 32;
	mul.wide.u32 	%rd241, %r61, %r81;
	and.b64  	%rd242, %rd211, 4294967295;
	add.s64 	%rd243, %rd240, %rd242;
	add.s64 	%rd244, %rd243, %rd241;
	shr.u64 	%rd245, %rd244, 32;
	mul.wide.u32 	%rd246, %r62, %r81;
	cvt.u64.u32 	%rd247, %r80;
	add.s64 	%rd248, %rd245, %rd247;
	add.s64 	%rd249, %rd248, %rd246;
	{ .reg .b32 tmp; mov.b64 {tmp, %r83}, %rd249; }
	add.s32 	%r84, %r50, %r83;
	mul.lo.s32 	%r85, %r186, %r82;
	mul.wide.u32 	%rd250, %r54, %r85;
	and.b64  	%rd251, %rd219, 4294967295;
	add.s64 	%rd252, %rd250, %rd251;
	shr.u64 	%rd253, %rd252, 32;
	mul.wide.u32 	%rd254, %r55, %r85;
	and.b64  	%rd255, %rd224, 4294967295;
	add.s64 	%rd256, %rd253, %rd255;
	add.s64 	%rd257, %rd256, %rd254;
	cvt.u32.u64 	%r86, %rd257;
	shr.u64 	%rd258, %rd257, 32;
	mul.wide.u32 	%rd259, %r57, %r85;
	and.b64  	%rd260, %rd229, 4294967295;
	add.s64 	%rd261, %rd258, %rd260;
	add.s64 	%rd262, %rd261, %rd259;
	shr.u64 	%rd263, %rd262, 32;
	mul.wide.u32 	%rd264, %r58, %r85;
	and.b64  	%rd265, %rd234, 4294967295;
	add.s64 	%rd266, %rd263, %rd265;
	add.s64 	%rd267, %rd266, %rd264;
	shr.u64 	%rd268, %rd267, 32;
	mul.wide.u32 	%rd269, %r59, %r85;
	and.b64  	%rd270, %rd239, 4294967295;
	add.s64 	%rd271, %rd268, %rd270;
	add.s64 	%rd272, %rd271, %rd269;
	shr.u64 	%rd273, %rd272, 32;
	mul.wide.u32 	%rd274, %r60, %r85;
	and.b64  	%rd275, %rd244, 4294967295;
	add.s64 	%rd276, %rd273, %rd275;
	add.s64 	%rd277, %rd276, %rd274;
	shr.u64 	%rd278, %rd277, 32;
	mul.wide.u32 	%rd279, %r61, %r85;
	and.b64  	%rd280, %rd249, 4294967295;
	add.s64 	%rd281, %rd278, %rd280;
	add.s64 	%rd282, %rd281, %rd279;
	shr.u64 	%rd283, %rd282, 32;
	mul.wide.u32 	%rd284, %r62, %r85;
	cvt.u64.u32 	%rd285, %r84;
	add.s64 	%rd286, %rd283, %rd285;
	add.s64 	%rd287, %rd286, %rd284;
	{ .reg .b32 tmp; mov.b64 {tmp, %r87}, %rd287; }
	add.s32 	%r88, %r51, %r87;
	mul.lo.s32 	%r89, %r186, %r86;
	mul.wide.u32 	%rd288, %r54, %r89;
	and.b64  	%rd289, %rd257, 4294967295;
	add.s64 	%rd290, %rd288, %rd289;
	shr.u64 	%rd291, %rd290, 32;
	mul.wide.u32 	%rd292, %r55, %r89;
	and.b64  	%rd293, %rd262, 4294967295;
	add.s64 	%rd294, %rd291, %rd293;
	add.s64 	%rd295, %rd294, %rd292;
	shr.u64 	%rd296, %rd295, 32;
	mul.wide.u32 	%rd297, %r57, %r89;
	and.b64  	%rd298, %rd267, 4294967295;
	add.s64 	%rd299, %rd296, %rd298;
	add.s64 	%rd300, %rd299, %rd297;
	shr.u64 	%rd301, %rd300, 32;
	mul.wide.u32 	%rd302, %r58, %r89;
	and.b64  	%rd303, %rd272, 4294967295;
	add.s64 	%rd304, %rd301, %rd303;
	add.s64 	%rd305, %rd304, %rd302;
	shr.u64 	%rd306, %rd305, 32;
	mul.wide.u32 	%rd307, %r59, %r89;
	and.b64  	%rd308, %rd277, 4294967295;
	add.s64 	%rd309, %rd306, %rd308;
	add.s64 	%rd310, %rd309, %rd307;
	shr.u64 	%rd311, %rd310, 32;
	mul.wide.u32 	%rd312, %r60, %r89;
	and.b64  	%rd313, %rd282, 4294967295;
	add.s64 	%rd314, %rd311, %rd313;
	add.s64 	%rd315, %rd314, %rd312;
	shr.u64 	%rd316, %rd315, 32;
	mul.wide.u32 	%rd317, %r61, %r89;
	and.b64  	%rd318, %rd287, 4294967295;
	add.s64 	%rd319, %rd316, %rd318;
	add.s64 	%rd320, %rd319, %rd317;
	shr.u64 	%rd321, %rd320, 32;
	mul.wide.u32 	%rd322, %r62, %r89;
	cvt.u64.u32 	%rd323, %r88;
	add.s64 	%rd324, %rd321, %rd323;
	add.s64 	%rd325, %rd324, %rd322;
	{ .reg .b32 tmp; mov.b64 {tmp, %r90}, %rd325; }
	add.s32 	%r91, %r52, %r90;
	st.global.u32 	[%rd4], %rd295;
	st.global.u32 	[%rd4+4], %rd300;
	st.global.u32 	[%rd4+8], %rd305;
	st.global.u32 	[%rd4+12], %rd310;
	st.global.u32 	[%rd4+16], %rd315;
	st.global.u32 	[%rd4+20], %rd320;
	st.global.u32 	[%rd4+24], %rd325;
	st.global.u32 	[%rd4+28], %r91;
	and.b32  	%r4, %r1, 7;
	shl.b32 	%r92, %r1, 2;
	cvt.u64.u32 	%rd326, %r92;
	and.b64  	%rd327, %rd326, 28;
	add.s64 	%rd5, %rd4, %rd327;
	ld.global.u32 	%r5, [%rd5];
	add.s64 	%rd328, %rd28, %rd327;
	ld.global.u32 	%r6, [%rd328];
	setp.lt.u32 	%p3, %r5, %r6;
	setp.gt.u32 	%p4, %r5, %r6;
	selp.b32 	%r93, 1, 0, %p4;
	selp.b32 	%r7, -1, %r93, %p3;
	shfl.sync.idx.b32	%r187|%p5, %r7, 7, 31, -1;
	setp.ne.s32 	%p6, %r187, 0;
	@%p6 bra 	$L__BB1_10;
	shfl.sync.idx.b32	%r187|%p7, %r7, 6, 31, -1;
	setp.ne.s32 	%p8, %r187, 0;
	@%p8 bra 	$L__BB1_10;
	shfl.sync.idx.b32	%r187|%p9, %r7, 5, 31, -1;
	setp.ne.s32 	%p10, %r187, 0;
	@%p10 bra 	$L__BB1_10;
	shfl.sync.idx.b32	%r187|%p11, %r7, 4, 31, -1;
	setp.ne.s32 	%p12, %r187, 0;
	@%p12 bra 	$L__BB1_10;
	shfl.sync.idx.b32	%r187|%p13, %r7, 3, 31, -1;
	setp.ne.s32 	%p14, %r187, 0;
	@%p14 bra 	$L__BB1_10;
	shfl.sync.idx.b32	%r187|%p15, %r7, 2, 31, -1;
	setp.ne.s32 	%p16, %r187, 0;
	@%p16 bra 	$L__BB1_10;
	shfl.sync.idx.b32	%r187|%p17, %r7, 1, 31, -1;
	setp.ne.s32 	%p18, %r187, 0;
	@%p18 bra 	$L__BB1_10;
	shfl.sync.idx.b32	%r187|%p19, %r7, 0, 31, -1;
	setp.eq.s32 	%p20, %r187, 0;
	@%p20 bra 	$L__BB1_11;
$L__BB1_10:
	setp.lt.s32 	%p21, %r187, 0;
	@%p21 bra 	$L__BB1_44;
$L__BB1_11:
	setp.eq.s32 	%p22, %r4, 0;
	mov.b64 	%rd364, 0;
	@%p22 bra 	$L__BB1_13;
	add.s32 	%r94, %r4, -1;
	mul.wide.u32 	%rd330, %r94, 4;
	add.s64 	%rd331, %rd4, %rd330;
	ld.global.u32 	%r95, [%rd331];
	shr.u32 	%r96, %r95, 31;
	shfl.sync.idx.b32	%r97|%p23, %r96, %r94, 31, -1;
	cvt.u64.u32 	%rd364, %r97;
$L__BB1_13:
	cvt.u64.u32 	%rd332, %r6;
	add.s64 	%rd333, %rd364, %rd332;
	cvt.u64.u32 	%rd334, %r5;
	sub.s64 	%rd8, %rd334, %rd333;
	st.global.u32 	[%rd5], %rd8;
	setp.eq.s32 	%p24, %r4, 7;
	@%p24 bra 	$L__BB1_15;
	shr.u64 	%rd335, %rd8, 63;
	cvt.u32.u64 	%r98, %rd335;
	add.s32 	%r99, %r4, 1;
	shfl.sync.idx.b32	%r100|%p25, %r98, %r99, 31, -1;
$L__BB1_15:
	bar.sync 	0;
	bra.uni 	$L__BB1_44;
$L__BB1_16:
	setp.gt.u32 	%p26, %r3, 15;
	shl.b32 	%r101, %r3, 2;
	mov.u32 	%r102, _ZZ20batch_barrett_reducePjS_S_S_bjiiE6x_wide;
	add.s32 	%r17, %r102, %r101;
	@%p26 bra 	$L__BB1_18;
	shl.b32 	%r103, %r2, 4;
	add.s32 	%r104, %r103, %r3;
	mul.wide.s32 	%rd336, %r104, 4;
	add.s64 	%rd337, %rd1, %rd336;
	ld.global.u32 	%r105, [%rd337];
	st.shared.u32 	[%r17], %r105;
$L__BB1_18:
	bar.sync 	0;
	and.b32  	%r18, %r1, 15;
	bar.sync 	0;
	setp.gt.u32 	%p27, %r18, 8;
	@%p27 bra 	$L__BB1_20;
	trap;
$L__BB1_20:
	bar.sync 	0;
	add.s32 	%r106, %r18, 1;
	mov.b32 	%r107, 0;
	shfl.sync.idx.b32	%r108|%p28, %r107, %r106, 31, -1;
	bar.sync 	0;
	setp.ge.s32 	%p29, %r3, %r38;
	@%p29 bra 	$L__BB1_22;
	add.u64 	%rd339, %SPL, 0;
	mul.wide.u32 	%rd340, %r3, 4;
	add.s64 	%rd341, %rd339, %rd340;
	ld.local.u32 	%r109, [%rd341+64];
	mov.u32 	%r111, _ZZ20batch_barrett_reducePjS_S_S_bjiiE1q;
	add.s32 	%r112, %r111, %r101;
	st.shared.u32 	[%r112], %r109;
$L__BB1_22:
	setp.ge.s32 	%p30, %r3, %r38;
	bar.sync 	0;
	and.b32  	%r19, %r1, 7;
	shl.b32 	%r113, %r1, 2;
	and.b32  	%r114, %r113, 28;
	mov.u32 	%r115, _ZZ20batch_barrett_reducePjS_S_S_bjiiE2qp;
	add.s32 	%r116, %r115, %r114;
	mov.b32 	%r117, 0;
	st.shared.u32 	[%r116], %r117;
	bar.sync 	0;
	cvt.u64.u32 	%rd342, %r113;
	and.b64  	%rd343, %rd342, 28;
	add.s64 	%rd9, %rd2, %rd343;
	ld.global.u32 	%r118, [%rd9];
	ld.shared.u32 	%r119, [_ZZ20batch_barrett_reducePjS_S_S_bjiiE1q];
	mul.wide.u32 	%rd344, %r118, %r119;
	cvt.u32.u64 	%r120, %rd344;
	atom.shared.add.u32 	%r121, [%r116], %r120;
	{ .reg .b32 tmp; mov.b64 {tmp, %r122}, %rd344; }
	add.s32 	%r20, %r19, 1;
	atom.shared.add.u32 	%r123, [%r116+4], %r122;
	ld.shared.u32 	%r124, [_ZZ20batch_barrett_reducePjS_S_S_bjiiE1q+4];
	mul.wide.u32 	%rd345, %r118, %r124;
	cvt.u32.u64 	%r125, %rd345;
	atom.shared.add.u32 	%r126, [%r116+4], %r125;
	{ .reg .b32 tmp; mov.b64 {tmp, %r127}, %rd345; }
	atom.shared.add.u32 	%r128, [%r116+8], %r127;
	ld.shared.u32 	%r129, [_ZZ20batch_barrett_reducePjS_S_S_bjiiE1q+8];
	mul.wide.u32 	%rd346, %r118, %r129;
	cvt.u32.u64 	%r130, %rd346;
	atom.shared.add.u32 	%r131, [%r116+8], %r130;
	{ .reg .b32 tmp; mov.b64 {tmp, %r132}, %rd346; }
	atom.shared.add.u32 	%r133, [%r116+12], %r132;
	ld.shared.u32 	%r134, [_ZZ20batch_barrett_reducePjS_S_S_bjiiE1q+12];
	mul.wide.u32 	%rd347, %r118, %r134;
	cvt.u32.u64 	%r135, %rd347;
	atom.shared.add.u32 	%r136, [%r116+12], %r135;
	{ .reg .b32 tmp; mov.b64 {tmp, %r137}, %rd347; }
	atom.shared.add.u32 	%r138, [%r116+16], %r137;
	ld.shared.u32 	%r139, [_ZZ20batch_barrett_reducePjS_S_S_bjiiE1q+16];
	mul.wide.u32 	%rd348, %r118, %r139;
	cvt.u32.u64 	%r140, %rd348;
	atom.shared.add.u32 	%r141, [%r116+16], %r140;
	{ .reg .b32 tmp; mov.b64 {tmp, %r142}, %rd348; }
	atom.shared.add.u32 	%r143, [%r116+20], %r142;
	ld.shared.u32 	%r144, [_ZZ20batch_barrett_reducePjS_S_S_bjiiE1q+20];
	mul.wide.u32 	%rd349, %r118, %r144;
	cvt.u32.u64 	%r145, %rd349;
	atom.shared.add.u32 	%r146, [%r116+20], %r145;
	{ .reg .b32 tmp; mov.b64 {tmp, %r147}, %rd349; }
	atom.shared.add.u32 	%r148, [%r116+24], %r147;
	ld.shared.u32 	%r149, [_ZZ20batch_barrett_reducePjS_S_S_bjiiE1q+24];
	mul.wide.u32 	%rd350, %r118, %r149;
	cvt.u32.u64 	%r150, %rd350;
	atom.shared.add.u32 	%r151, [%r116+24], %r150;
	{ .reg .b32 tmp; mov.b64 {tmp, %r152}, %rd350; }
	atom.shared.add.u32 	%r153, [%r116+28], %r152;
	ld.shared.u32 	%r154, [_ZZ20batch_barrett_reducePjS_S_S_bjiiE1q+28];
	mul.wide.u32 	%rd351, %r118, %r154;
	cvt.u32.u64 	%r155, %rd351;
	atom.shared.add.u32 	%r156, [%r116+28], %r155;
	{ .reg .b32 tmp; mov.b64 {tmp, %r157}, %rd351; }
	atom.shared.add.u32 	%r158, [%r116+32], %r157;
	bar.sync 	0;
	shfl.sync.idx.b32	%r159|%p31, %r117, %r20, 31, -1;
	bar.sync 	0;
	mov.u32 	%r161, _ZZ20batch_barrett_reducePjS_S_S_bjiiE6result;
	add.s32 	%r21, %r161, %r101;
	@%p30 bra 	$L__BB1_25;
	ld.shared.u32 	%rd352, [%r17];
	add.s32 	%r164, %r115, %r101;
	ld.shared.u32 	%rd353, [%r164];
	sub.s64 	%rd10, %rd352, %rd353;
	st.shared.u32 	[%r21], %rd10;
	add.s32 	%r165, %r38, -1;
	setp.ge.u32 	%p32, %r3, %r165;
	@%p32 bra 	$L__BB1_25;
	shr.u64 	%rd354, %rd10, 63;
	cvt.u32.u64 	%r166, %rd354;
	add.s32 	%r167, %r3, 1;
	shfl.sync.idx.b32	%r168|%p33, %r166, %r167, 31, -1;
$L__BB1_25:
	setp.ge.s32 	%p34, %r3, %r38;
	bar.sync 	0;
	@%p34 bra 	$L__BB1_29;
	setp.eq.s32 	%p35, %r3, 0;
	mov.b32 	%r188, 0;
	@%p35 bra 	$L__BB1_28;
	add.s32 	%r170, %r3, -1;
	ld.shared.u32 	%r171, [%r21+-4];
	shr.u32 	%r172, %r171, 31;
	shfl.sync.idx.b32	%r188|%p36, %r172, %r170, 31, -1;
$L__BB1_28:
	ld.shared.u32 	%r173, [%r21];
	sub.s32 	%r174, %r173, %r188;
	st.shared.u32 	[%r21], %r174;
$L__BB1_29:
	bar.sync 	0;
	shl.b32 	%r175, %r19, 2;
	add.s32 	%r24, %r161, %r175;
	ld.shared.u32 	%r25, [%r24];
	ld.global.u32 	%r26, [%rd9];
	setp.lt.u32 	%p37, %r25, %r26;
	setp.gt.u32 	%p38, %r25, %r26;
	selp.b32 	%r177, 1, 0, %p38;
	selp.b32 	%r27, -1, %r177, %p37;
	shfl.sync.idx.b32	%r189|%p39, %r27, 7, 31, -1;
	setp.ne.s32 	%p40, %r189, 0;
	@%p40 bra 	$L__BB1_37;
	shfl.sync.idx.b32	%r189|%p41, %r27, 6, 31, -1;
	setp.ne.s32 	%p42, %r189, 0;
	@%p42 bra 	$L__BB1_37;
	shfl.sync.idx.b32	%r189|%p43, %r27, 5, 31, -1;
	setp.ne.s32 	%p44, %r189, 0;
	@%p44 bra 	$L__BB1_37;
	shfl.sync.idx.b32	%r189|%p45, %r27, 4, 31, -1;
	setp.ne.s32 	%p46, %r189, 0;
	@%p46 bra 	$L__BB1_37;
	shfl.sync.idx.b32	%r189|%p47, %r27, 3, 31, -1;
	setp.ne.s32 	%p48, %r189, 0;
	@%p48 bra 	$L__BB1_37;
	shfl.sync.idx.b32	%r189|%p49, %r27, 2, 31, -1;
	setp.ne.s32 	%p50, %r189, 0;
	@%p50 bra 	$L__BB1_37;
	shfl.sync.idx.b32	%r189|%p51, %r27, 1, 31, -1;
	setp.ne.s32 	%p52, %r189, 0;
	@%p52 bra 	$L__BB1_37;
	shfl.sync.idx.b32	%r189|%p53, %r27, 0, 31, -1;
	setp.eq.s32 	%p54, %r189, 0;
	@%p54 bra 	$L__BB1_38;
$L__BB1_37:
	setp.lt.s32 	%p55, %r189, 0;
	@%p55 bra 	$L__BB1_43;
$L__BB1_38:
	setp.eq.s32 	%p56, %r19, 0;
	mov.b64 	%rd365, 0;
	@%p56 bra 	$L__BB1_40;
	add.s32 	%r178, %r19, -1;
	ld.shared.u32 	%r179, [%r24+-4];
	shr.u32 	%r180, %r179, 31;
	shfl.sync.idx.b32	%r181|%p57, %r180, %r178, 31, -1;
	cvt.u64.u32 	%rd365, %r181;
$L__BB1_40:
	cvt.u64.u32 	%rd356, %r26;
	add.s64 	%rd357, %rd365, %rd356;
	cvt.u64.u32 	%rd358, %r25;
	sub.s64 	%rd13, %rd358, %rd357;
	st.shared.u32 	[%r24], %rd13;
	setp.eq.s32 	%p58, %r19, 7;
	@%p58 bra 	$L__BB1_42;
	shr.u64 	%rd359, %rd13, 63;
	cvt.u32.u64 	%r182, %rd359;
	shfl.sync.idx.b32	%r183|%p59, %r182, %r20, 31, -1;
$L__BB1_42:
	bar.sync 	0;
$L__BB1_43:
	ld.shared.u32 	%r184, [%r21];
	mad.lo.s32 	%r185, %r38, %r2, %r3;
	mul.wide.s32 	%rd360, %r185, 4;
	add.s64 	%rd361, %rd3, %rd360;
	st.global.u32 	[%rd361], %r184;
$L__BB1_44:
	ret;

}
	// .globl	_Z27batch_collision_solve_fusedPjS_S_S_S_S_jS_i
.visible .entry _Z27batch_collision_solve_fusedPjS_S_S_S_S_jS_i(
	.param .u64 .ptr .align 1 _Z27batch_collision_solve_fusedPjS_S_S_S_S_jS_i_param_0,
	.param .u64 .ptr .align 1 _Z27batch_collision_solve_fusedPjS_S_S_S_S_jS_i_param_1,
	.param .u64 .ptr .align 1 _Z27batch_collision_solve_fusedPjS_S_S_S_S_jS_i_param_2,
	.param .u64 .ptr .align 1 _Z27batch_collision_solve_fusedPjS_S_S_S_S_jS_i_param_3,
	.param .u64 .ptr .align 1 _Z27batch_collision_solve_fusedPjS_S_S_S_S_jS_i_param_4,
	.param .u64 .ptr .align 1 _Z27batch_collision_solve_fusedPjS_S_S_S_S_jS_i_param_5,
	.param .u32 _Z27batch_collision_solve_fusedPjS_S_S_S_S_jS_i_param_6,
	.param .u64 .ptr .align 1 _Z27batch_collision_solve_fusedPjS_S_S_S_S_jS_i_param_7,
	.param .u32 _Z27batch_collision_solve_fusedPjS_S_S_S_S_jS_i_param_8
)
{
	.reg .pred 	%p<38>;
	.reg .b32 	%r<162>;
	.reg .b64 	%rd<382>;
	// demoted variable
	.shared .align 4 .b8 _ZZ27batch_collision_solve_fusedPjS_S_S_S_S_jS_iE10alpha_diff[32];
	// demoted variable
	.shared .align 4 .b8 _ZZ27batch_collision_solve_fusedPjS_S_S_S_S_jS_iE9beta_diff[32];
	// demoted variable
	.shared .align 4 .b8 _ZZ27batch_collision_solve_fusedPjS_S_S_S_S_jS_iE8mul_part[64];
	// demoted variable
	.shared .align 4 .b8 _ZZ27batch_collision_solve_fusedPjS_S_S_S_S_jS_iE9priv_temp[64];
	ld.param.u64 	%rd17, [_Z27batch_collision_solve_fusedPjS_S_S_S_S_jS_i_param_0];
	ld.param.u64 	%rd18, [_Z27batch_collision_solve_fusedPjS_S_S_S_S_jS_i_param_1];
	ld.param.u64 	%rd19, [_Z27batch_collision_solve_fusedPjS_S_S_S_S_jS_i_param_2];
	ld.param.u64 	%rd20, [_Z27batch_collision_solve_fusedPjS_S_S_S_S_jS_i_param_3];
	ld.param.u64 	%rd21, [_Z27batch_collision_solve_fusedPjS_S_S_S_S_jS_i_param_4];
	ld.param.u32 	%r22, [_Z27batch_collision_solve_fusedPjS_S_S_S_S_jS_i_param_8];
	mov.u32 	%r23, %ctaid.x;
	mov.u32 	%r24, %ntid.x;
	mov.u32 	%r1, %tid.x;
	mad.lo.s32 	%r2, %r23, %r24, %r1;
	setp.ge.s32 	%p1, %r2, %r22;
	@%p1 bra 	$L__BB2_27;
	shl.b32 	%r25, %r2, 3;
	cvt.s64.s32 	%rd1, %r25;
	and.b32  	%r3, %r1, 7;
	setp.eq.s32 	%p2, %r3, 0;
	shl.b32 	%r26, %r1, 2;
	and.b32  	%r27, %r26, 28;
	mov.u32 	%r28, _ZZ27batch_collision_solve_fusedPjS_S_S_S_S_jS_iE10alpha_diff;
	add.s32 	%r4, %r28, %r27;
	mov.b64 	%rd378, 0;
	@%p2 bra 	$L__BB2_3;
	add.s32 	%r29, %r3, -1;
	ld.shared.u32 	%r30, [%r4+-4];
	shr.u32 	%r31, %r30, 31;
	shfl.sync.idx.b32	%r32|%p3, %r31, %r29, 31, -1;
	cvt.u64.u32 	%rd378, %r32;
$L__BB2_3:
	cvt.u64.u32 	%rd25, %r3;
	add.s64 	%rd4, %rd1, %rd25;
	cvta.to.global.u64 	%rd26, %rd17;
	shl.b64 	%rd27, %rd4, 2;
	add.s64 	%rd28, %rd26, %rd27;
	ld.global.u32 	%rd29, [%rd28];
	cvta.to.global.u64 	%rd30, %rd18;
	add.s64 	%rd31, %rd30, %rd27;
	ld.global.u32 	%rd32, [%rd31];
	add.s64 	%rd33, %rd378, %rd32;
	sub.s64 	%rd5, %rd29, %rd33;
	st.shared.u32 	[%r4], %rd5;
	setp.eq.s32 	%p4, %r3, 7;
	@%p4 bra 	$L__BB2_5;
	shr.u64 	%rd34, %rd5, 63;
	cvt.u32.u64 	%r33, %rd34;
	add.s32 	%r34, %r3, 1;
	shfl.sync.idx.b32	%r35|%p5, %r33, %r34, 31, -1;
$L__BB2_5:
	setp.eq.s32 	%p6, %r3, 0;
	bar.sync 	0;
	shl.b32 	%r36, %r3, 2;
	mov.u32 	%r37, _ZZ27batch_collision_solve_fusedPjS_S_S_S_S_jS_iE9beta_diff;
	add.s32 	%r5, %r37, %r36;
	mov.b64 	%rd379, 0;
	@%p6 bra 	$L__BB2_7;
	add.s32 	%r38, %r3, -1;
	ld.shared.u32 	%r39, [%r5+-4];
	shr.u32 	%r40, %r39, 31;
	shfl.sync.idx.b32	%r41|%p7, %r40, %r38, 31, -1;
	cvt.u64.u32 	%rd379, %r41;
$L__BB2_7:
	setp.eq.s32 	%p8, %r3, 7;
	cvta.to.global.u64 	%rd36, %rd19;
	add.s64 	%rd38, %rd36, %rd27;
	ld.global.u32 	%rd39, [%rd38];
	cvta.to.global.u64 	%rd40, %rd20;
	add.s64 	%rd41, %rd40, %rd27;
	ld.global.u32 	%rd42, [%rd41];
	add.s64 	%rd43, %rd379, %rd42;
	sub.s64 	%rd8, %rd39, %rd43;
	st.shared.u32 	[%r5], %rd8;
	@%p8 bra 	$L__BB2_9;
	shr.u64 	%rd44, %rd8, 63;
	cvt.u32.u64 	%r42, %rd44;
	add.s32 	%r43, %r3, 1;
	shfl.sync.idx.b32	%r44|%p9, %r42, %r43, 31, -1;
$L__BB2_9:
	setp.eq.s32 	%p10, %r3, 0;
	bar.sync 	0;
	mov.u32 	%r46, _ZZ27batch_collision_solve_fusedPjS_S_S_S_S_jS_iE8mul_part;
	add.s32 	%r6, %r46, %r36;
	mov.b32 	%r47, 0;
	st.shared.u32 	[%r6], %r47;
	bar.sync 	0;
	cvta.to.global.u64 	%rd46, %rd21;
	add.s64 	%rd48, %rd46, %rd27;
	ld.global.u32 	%r48, [%rd48];
	ld.shared.u32 	%r49, [_ZZ27batch_collision_solve_fusedPjS_S_S_S_S_jS_iE9beta_diff];
	mul.wide.u32 	%rd49, %r48, %r49;
	cvt.u32.u64 	%r50, %rd49;
	atom.shared.add.u32 	%r51, [%r6], %r50;
	{ .reg .b32 tmp; mov.b64 {tmp, %r52}, %rd49; }
	add.s32 	%r7, %r3, 1;
	atom.shared.add.u32 	%r53, [%r6+4], %r52;
	ld.shared.u32 	%r54, [_ZZ27batch_collision_solve_fusedPjS_S_S_S_S_jS_iE9beta_diff+4];
	mul.wide.u32 	%rd50, %r48, %r54;
	cvt.u32.u64 	%r55, %rd50;
	atom.shared.add.u32 	%r56, [%r6+4], %r55;
	{ .reg .b32 tmp; mov.b64 {tmp, %r57}, %rd50; }
	atom.shared.add.u32 	%r58, [%r6+8], %r57;
	ld.shared.u32 	%r59, [_ZZ27batch_collision_solve_fusedPjS_S_S_S_S_jS_iE9beta_diff+8];
	mul.wide.u32 	%rd51, %r48, %r59;
	cvt.u32.u64 	%r60, %rd51;
	atom.shared.add.u32 	%r61, [%r6+8], %r60;
	{ .reg .b32 tmp; mov.b64 {tmp, %r62}, %rd51; }
	atom.shared.add.u32 	%r63, [%r6+12], %r62;
	ld.shared.u32 	%r64, [_ZZ27batch_collision_solve_fusedPjS_S_S_S_S_jS_iE9beta_diff+12];
	mul.wide.u32 	%rd52, %r48, %r64;
	cvt.u32.u64 	%r65, %rd52;
	atom.shared.add.u32 	%r66, [%r6+12], %r65;
	{ .reg .b32 tmp; mov.b64 {tmp, %r67}, %rd52; }
	atom.shared.add.u32 	%r68, [%r6+16], %r67;
	ld.shared.u32 	%r69, [_ZZ27batch_collision_solve_fusedPjS_S_S_S_S_jS_iE9beta_diff+16];
	mul.wide.u32 	%rd53, %r48, %r69;
	cvt.u32.u64 	%r70, %rd53;
	atom.shared.add.u32 	%r71, [%r6+16], %r70;
	{ .reg .b32 tmp; mov.b64 {tmp, %r72}, %rd53; }
	atom.shared.add.u32 	%r73, [%r6+20], %r72;
	ld.shared.u32 	%r74, [_ZZ27batch_collision_solve_fusedPjS_S_S_S_S_jS_iE9beta_diff+20];
	mul.wide.u32 	%rd54, %r48, %r74;
	cvt.u32.u64 	%r75, %rd54;
	atom.shared.add.u32 	%r76, [%r6+20], %r75;
	{ .reg .b32 tmp; mov.b64 {tmp, %r77}, %rd54; }
	atom.shared.add.u32 	%r78, [%r6+24], %r77;
	ld.shared.u32 	%r79, [_ZZ27batch_collision_solve_fusedPjS_S_S_S_S_jS_iE9beta_diff+24];
	mul.wide.u32 	%rd55, %r48, %r79;
	cvt.u32.u64 	%r80, %rd55;
	atom.shared.add.u32 	%r81, [%r6+24], %r80;
	{ .reg .b32 tmp; mov.b64 {tmp, %r82}, %rd55; }
	atom.shared.add.u32 	%r83, [%r6+28], %r82;
	ld.shared.u32 	%r84, [_ZZ27batch_collision_solve_fusedPjS_S_S_S_S_jS_iE9beta_diff+28];
	mul.wide.u32 	%rd56, %r48, %r84;
	cvt.u32.u64 	%r85, %rd56;
	atom.shared.add.u32 	%r86, [%r6+28], %r85;
	{ .reg .b32 tmp; mov.b64 {tmp, %r87}, %rd56; }
	atom.shared.add.u32 	%r88, [%r6+32], %r87;
	bar.sync 	0;
	shfl.sync.idx.b32	%r89|%p11, %r47, %r7, 31, -1;
	bar.sync 	0;
	mov.u32 	%r90, _ZZ27batch_collision_solve_fusedPjS_S_S_S_S_jS_iE9priv_temp;
	add.s32 	%r8, %r90, %r36;
	mov.b64 	%rd380, 0;
	@%p10 bra 	$L__BB2_11;
	add.s32 	%r91, %r3, -1;
	ld.shared.u32 	%r92, [%r8+-4];
	shr.u32 	%r93, %r92, 31;
	shfl.sync.idx.b32	%r94|%p12, %r93, %r91, 31, -1;
	cvt.u64.u32 	%rd380, %r94;
$L__BB2_11:
	setp.eq.s32 	%p13, %r3, 7;
	ld.shared.u32 	%rd57, [%r4];
	ld.shared.u32 	%rd58, [%r6];
	add.s64 	%rd59, %rd380, %rd57;
	add.s64 	%rd11, %rd59, %rd58;
	st.shared.u32 	[%r8], %rd11;
	@%p13 bra 	$L__BB2_13;
	{ .reg .b32 tmp; mov.b64 {tmp, %r95}, %rd11; }
	shfl.sync.idx.b32	%r96|%p14, %r95, %r7, 31, -1;
$L__BB2_13:
	ld.param.u64 	%rd377, [_Z27batch_collision_solve_fusedPjS_S_S_S_S_jS_i_param_7];
	ld.param.u32 	%r160, [_Z27batch_collision_solve_fusedPjS_S_S_S_S_jS_i_param_6];
	ld.param.u64 	%rd376, [_Z27batch_collision_solve_fusedPjS_S_S_S_S_jS_i_param_5];
	cvta.to.global.u64 	%rd60, %rd376;
	bar.sync 	0;
	cvta.to.global.u64 	%rd61, %rd377;
	mov.u32 	%r97, %ctaid.x;
	mov.u32 	%r98, %ntid.x;
	mov.u32 	%r99, %tid.x;
	mad.lo.s32 	%r100, %r97, %r98, %r99;
	shl.b32 	%r101, %r100, 3;
	mul.wide.s32 	%rd62, %r101, 4;
	add.s64 	%rd12, %rd61, %rd62;
	ld.shared.u32 	%r102, [_ZZ27batch_collision_solve_fusedPjS_S_S_S_S_jS_iE9priv_temp];
	ld.shared.u32 	%rd63, [_ZZ27batch_collision_solve_fusedPjS_S_S_S_S_jS_iE9priv_temp+4];
	ld.shared.u32 	%rd64, [_ZZ27batch_collision_solve_fusedPjS_S_S_S_S_jS_iE9priv_temp+8];
	ld.shared.u32 	%rd65, [_ZZ27batch_collision_solve_fusedPjS_S_S_S_S_jS_iE9priv_temp+12];
	ld.shared.u32 	%rd66, [_ZZ27batch_collision_solve_fusedPjS_S_S_S_S_jS_iE9priv_temp+16];
	ld.shared.u32 	%rd67, [_ZZ27batch_collision_solve_fusedPjS_S_S_S_S_jS_iE9priv_temp+20];
	ld.shared.u32 	%rd68, [_ZZ27batch_collision_solve_fusedPjS_S_S_S_S_jS_iE9priv_temp+24];
	ld.shared.u32 	%rd69, [_ZZ27batch_collision_solve_fusedPjS_S_S_S_S_jS_iE9priv_temp+28];
	ld.shared.u32 	%r103, [_ZZ27batch_collision_solve_fusedPjS_S_S_S_S_jS_iE9priv_temp+32];
	ld.shared.u32 	%r104, [_ZZ27batch_collision_solve_fusedPjS_S_S_S_S_jS_iE9priv_temp+36];
	ld.shared.u32 	%r105, [_ZZ27batch_collision_solve_fusedPjS_S_S_S_S_jS_iE9priv_temp+40];
	ld.shared.u32 	%r106, [_ZZ27batch_collision_solve_fusedPjS_S_S_S_S_jS_iE9priv_temp+44];
	ld.shared.u32 	%r107, [_ZZ27batch_collision_solve_fusedPjS_S_S_S_S_jS_iE9priv_temp+48];
	ld.shared.u32 	%r108, [_ZZ27batch_collision_solve_fusedPjS_S_S_S_S_jS_iE9priv_temp+52];
	ld.shared.u32 	%r109, [_ZZ27batch_collision_solve_fusedPjS_S_S_S_S_jS_iE9priv_temp+56];
	ld.shared.u32 	%r110, [_ZZ27batch_collision_solve_fusedPjS_S_S_S_S_jS_iE9priv_temp+60];
	mul.lo.s32 	%r111, %r102, %r160;
	ld.global.u32 	%r112, [%rd60];
	mul.wide.u32 	%rd70, %r112, %r111;
	cvt.u64.u32 	%rd71, %r102;
	add.s64 	%rd72, %rd70, %rd71;
	shr.u64 	%rd73, %rd72, 32;
	ld.global.u32 	%r113, [%rd60+4];
	mul.wide.u32 	%rd74, %r113, %r111;
	add.s64 	%rd75, %rd73, %rd63;
	add.s64 	%rd76, %rd75, %rd74;
	cvt.u32.u64 	%r114, %rd76;
	shr.u64 	%rd77, %rd76, 32;
	ld.global.u32 	%r115, [%rd60+8];
	mul.wide.u32 	%rd78, %r115, %r111;
	add.s64 	%rd79, %rd77, %rd64;
	add.s64 	%rd80, %rd79, %rd78;
	shr.u64 	%rd81, %rd80, 32;
	ld.global.u32 	%r116, [%rd60+12];
	mul.wide.u32 	%rd82, %r116, %r111;
	add.s64 	%rd83, %rd81, %rd65;
	add.s64 	%rd84, %rd83, %rd82;
	shr.u64 	%rd85, %rd84, 32;
	ld.global.u32 	%r117, [%rd60+16];
	mul.wide.u32 	%rd86, %r117, %r111;
	add.s64 	%rd87, %rd85, %rd66;
	add.s64 	%rd88, %rd87, %rd86;
	shr.u64 	%rd89, %rd88, 32;
	ld.global.u32 	%r118, [%rd60+20];
	mul.wide.u32 	%rd90, %r118, %r111;
	add.s64 	%rd91, %rd89, %rd67;
	add.s64 	%rd92, %rd91, %rd90;
	shr.u64 	%rd93, %rd92, 32;
	ld.global.u32 	%r119, [%rd60+24];
	mul.wide.u32 	%rd94, %r119, %r111;
	add.s64 	%rd95, %rd93, %rd68;
	add.s64 	%rd96, %rd95, %rd94;
	shr.u64 	%rd97, %rd96, 32;
	ld.global.u32 	%r120, [%rd60+28];
	mul.wide.u32 	%rd98, %r120, %r111;
	add.s64 	%rd99, %rd97, %rd69;
	add.s64 	%rd100, %rd99, %rd98;
	{ .reg .b32 tmp; mov.b64 {tmp, %r121}, %rd100; }
	add.s32 	%r122, %r103, %r121;
	mul.lo.s32 	%r123, %r160, %r114;
	mul.wide.u32 	%rd101, %r112, %r123;
	and.b64  	%rd102, %rd76, 4294967295;
	add.s64 	%rd103, %rd101, %rd102;
	shr.u64 	%rd104, %rd103, 32;
	mul.wide.u32 	%rd105, %r113, %r123;
	and.b64  	%rd106, %rd80, 4294967295;
	add.s64 	%rd107, %rd104, %rd106;
	add.s64 	%rd108, %rd107, %rd105;
	cvt.u32.u64 	%r124, %rd108;
	shr.u64 	%rd109, %rd108, 32;
	mul.wide.u32 	%rd110, %r115, %r123;
	and.b64  	%rd111, %rd84, 4294967295;
	add.s64 	%rd112, %rd109, %rd111;
	add.s64 	%rd113, %rd112, %rd110;
	shr.u64 	%rd114, %rd113, 32;
	mul.wide.u32 	%rd115, %r116, %r123;
	and.b64  	%rd116, %rd88, 4294967295;
	add.s64 	%rd117, %rd114, %rd116;
	add.s64 	%rd118, %rd117, %rd115;
	shr.u64 	%rd119, %rd118, 32;
	mul.wide.u32 	%rd120, %r117, %r123;
	and.b64  	%rd121, %rd92, 4294967295;
	add.s64 	%rd122, %rd119, %rd121;
	add.s64 	%rd123, %rd122, %rd120;
	shr.u64 	%rd124, %rd123, 32;
	mul.wide.u32 	%rd125, %r118, %r123;
	and.b64  	%rd126, %rd96, 4294967295;
	add.s64 	%rd127, %rd124, %rd126;
	add.s64 	%rd128, %rd127, %rd125;
	shr.u64 	%rd129, %rd128, 32;
	mul.wide.u32 	%rd130, %r119, %r123;
	and.b64  	%rd131, %rd100, 4294967295;
	add.s64 	%rd132, %rd129, %rd131;
	add.s64 	%rd133, %rd132, %rd130;
	shr.u64 	%rd134, %rd133, 32;
	mul.wide.u32 	%rd135, %r120, %r123;
	cvt.u64.u32 	%rd136, %r122;
	add.s64 	%rd137, %rd134, %rd136;
	add.s64 	%rd138, %rd137, %rd135;
	{ .reg .b32 tmp; mov.b64 {tmp, %r125}, %rd138; }
	add.s32 	%r126, %r104, %r125;
	mul.lo.s32 	%r127, %r160, %r124;
	mul.wide.u32 	%rd139, %r112, %r127;
	and.b64  	%rd140, %rd108, 4294967295;
	add.s64 	%rd141, %rd139, %rd140;
	shr.u64 	%rd142, %rd141, 32;
	mul.wide.u32 	%rd143, %r113, %r127;
	and.b64  	%rd144, %rd113, 4294967295;
	add.s64 	%rd145, %rd142, %rd144;
	add.s64 	%rd146, %rd145, %rd143;
	cvt.u32.u64 	%r128, %rd146;
	shr.u64 	%rd147, %rd146, 32;
	mul.wide.u32 	%rd148, %r115, %r127;
	and.b64  	%rd149, %rd118, 4294967295;
	add.s64 	%rd150, %rd147, %rd149;
	add.s64 	%rd151, %rd150, %rd148;
	shr.u64 	%rd152, %rd151, 32;
	mul.wide.u32 	%rd153, %r116, %r127;
	and.b64  	%rd154, %rd123, 4294967295;
	add.s64 	%rd155, %rd152, %rd154;
	add.s64 	%rd156, %rd155, %rd153;
	shr.u64 	%rd157, %rd156, 32;
	mul.wide.u32 	%rd158, %r117, %r127;
	and.b64  	%rd159, %rd128, 4294967295;
	add.s64 	%rd160, %rd157, %rd159;
	add.s64 	%rd161, %rd160, %rd158;
	shr.u64 	%rd162, %rd161, 32;
	mul.wide.u32 	%rd163, %r118, %r127;
	and.b64  	%rd164, %rd133, 4294967295;
	add.s64 	%rd165, %rd162, %rd164;
	add.s64 	%rd166, %rd165, %rd163;
	shr.u64 	%rd167, %rd166, 32;
	mul.wide.u32 	%rd168, %r119, %r127;
	and.b64  	%rd169, %rd138, 4294967295;
	add.s64 	%rd170, %rd167, %rd169;
	add.s64 	%rd171, %rd170, %rd168;
	shr.u64 	%rd172, %rd171, 32;
	mul.wide.u32 	%rd173, %r120, %r127;
	cvt.u64.u32 	%rd174, %r126;
	add.s64 	%rd175, %rd172, %rd174;
	add.s64 	%rd176, %rd175, %rd173;
	{ .reg .b32 tmp; mov.b64 {tmp, %r129}, %rd176; }
	add.s32 	%r130, %r105, %r129;
	mul.lo.s32 	%r131, %r160, %r128;
	mul.wide.u32 	%rd177, %r112, %r131;
	and.b64  	%rd178, %rd146, 4294967295;
	add.s64 	%rd179, %rd177, %rd178;
	shr.u64 	%rd180, %rd179, 32;
	mul.wide.u32 	%rd181, %r113, %r131;
	and.b64  	%rd182, %rd151, 4294967295;
	add.s64 	%rd183, %rd180, %rd182;
	add.s64 	%rd184, %rd183, %rd181;
	cvt.u32.u64 	%r132, %rd184;
	shr.u64 	%rd185, %rd184, 32;
	mul.wide.u32 	%rd186, %r115, %r131;
	and.b64  	%rd187, %rd156, 4294967295;
	add.s64 	%rd188, %rd185, %rd187;
	add.s64 	%rd189, %rd188, %rd186;
	shr.u64 	%rd190, %rd189, 32;
	mul.wide.u32 	%rd191, %r116, %r131;
	and.b64  	%rd192, %rd161, 4294967295;
	add.s64 	%rd193, %rd190, %rd192;
	add.s64 	%rd194, %rd193, %rd191;
	shr.u64 	%rd195, %rd194, 32;
	mul.wide.u32 	%rd196, %r117, %r131;
	and.b64  	%rd197, %rd166, 4294967295;
	add.s64 	%rd198, %rd195, %rd197;
	add.s64 	%rd199, %rd198, %rd196;
	shr.u64 	%rd200, %rd199, 32;
	mul.wide.u32 	%rd201, %r118, %r131;
	and.b64  	%rd202, %rd171, 4294967295;
	add.s64 	%rd203, %rd200, %rd202;
	add.s64 	%rd204, %rd203, %rd201;
	shr.u64 	%rd205, %rd204, 32;
	mul.wide.u32 	%rd206, %r119, %r131;
	and.b64  	%rd207, %rd176, 4294967295;
	add.s64 	%rd208, %rd205, %rd207;
	add.s64 	%rd209, %rd208, %rd206;
	shr.u64 	%rd210, %rd209, 32;
	mul.wide.u32 	%rd211, %r120, %r131;
	cvt.u64.u32 	%rd212, %r130;
	add.s64 	%rd213, %rd210, %rd212;
	add.s64 	%rd214, %rd213, %rd211;
	{ .reg .b32 tmp; mov.b64 {tmp, %r133}, %rd214; }
	add.s32 	%r134, %r106, %r133;
	mul.lo.s32 	%r135, %r160, %r132;
	mul.wide.u32 	%rd215, %r112, %r135;
	and.b64  	%rd216, %rd184, 4294967295;
	add.s64 	%rd217, %rd215, %rd216;
	shr.u64 	%rd218, %rd217, 32;
	mul.wide.u32 	%rd219, %r113, %r135;
	and.b64  	%rd220, %rd189, 4294967295;
	add.s64 	%rd221, %rd218, %rd220;
	add.s64 	%rd222, %rd221, %rd219;
	cvt.u32.u64 	%r136, %rd222;
	shr.u64 	%rd223, %rd222, 32;
	mul.wide.u32 	%rd224, %r115, %r135;
	and.b64  	%rd225, %rd194, 4294967295;
	add.s64 	%rd226, %rd223, %rd225;
	add.s64 	%rd227, %rd226, %rd224;
	shr.u64 	%rd228, %rd227, 32;
	mul.wide.u32 	%rd229, %r116, %r135;
	and.b64  	%rd230, %rd199, 4294967295;
	add.s64 	%rd231, %rd228, %rd230;
	add.s64 	%rd232, %rd231, %rd229;
	shr.u64 	%rd233, %rd232, 32;
	mul.wide.u32 	%rd234, %r117, %r135;
	and.b64  	%rd235, %rd204, 4294967295;
	add.s64 	%rd236, %rd233, %rd235;
	add.s64 	%rd237, %rd236, %rd234;
	shr.u64 	%rd238, %rd237, 32;
	mul.wide.u32 	%rd239, %r118, %r135;
	and.b64  	%rd240, %rd209, 4294967295;
	add.s64 	%rd241, %rd238, %rd240;
	add.s64 	%rd242, %rd241, %rd239;
	shr.u64 	%rd243, %rd242, 32;
	mul.wide.u32 	%rd244, %r119, %r135;
	and.b64  	%rd245, %rd214, 4294967295;
	add.s64 	%rd246, %rd243, %rd245;
	add.s64 	%rd247, %rd246, %rd244;
	shr.u64 	%rd248, %rd247, 32;
	mul.wide.u32 	%rd249, %r120, %r135;
	cvt.u64.u32 	%rd250, %r134;
	add.s64 	%rd251, %rd248, %rd250;
	add.s64 	%rd252, %rd251, %rd249;
	{ .reg .b32 tmp; mov.b64 {tmp, %r137}, %rd252; }
	add.s32 	%r138, %r107, %r137;
	mul.lo.s32 	%r139, %r160, %r136;
	mul.wide.u32 	%rd253, %r112, %r139;
	and.b64  	%rd254, %rd222, 4294967295;
	add.s64 	%rd255, %rd253, %rd254;
	shr.u64 	%rd256, %rd255, 32;
	mul.wide.u32 	%rd257, %r113, %r139;
	and.b64  	%rd258, %rd227, 4294967295;
	add.s64 	%rd259, %rd256, %rd258;
	add.s64 	%rd260, %rd259, %rd257;
	cvt.u32.u64 	%r140, %rd260;
	shr.u64 	%rd261, %rd260, 32;
	mul.wide.u32 	%rd262, %r115, %r139;
	and.b64  	%rd263, %rd232, 4294967295;
	add.s64 	%rd264, %rd261, %rd263;
	add.s64 	%rd265, %rd264, %rd262;
	shr.u64 	%rd266, %rd265, 32;
	mul.wide.u32 	%rd267, %r116, %r139;
	and.b64  	%rd268, %rd237, 4294967295;
	add.s64 	%rd269, %rd266, %rd268;
	add.s64 	%rd270, %rd269, %rd267;
	shr.u64 	%rd271, %rd270, 32;
	mul.wide.u32 	%rd272, %r117, %r139;
	and.b64  	%rd273, %rd242, 4294967295;
	add.s64 	%rd274, %rd271, %rd273;
	add.s64 	%rd275, %rd274, %rd272;
	shr.u64 	%rd276, %rd275, 32;
	mul.wide.u32 	%rd277, %r118, %r139;
	and.b64  	%rd278, %rd247, 4294967295;
	add.s64 	%rd279, %rd276, %rd278;
	add.s64 	%rd280, %rd279, %rd277;
	shr.u64 	%rd281, %rd280, 32;
	mul.wide.u32 	%rd282, %r119, %r139;
	and.b64  	%rd283, %rd252, 4294967295;
	add.s64 	%rd284, %rd281, %rd283;
	add.s64 	%rd285, %rd284, %rd282;
	shr.u64 	%rd286, %rd285, 32;
	mul.wide.u32 	%rd287, %r120, %r139;
	cvt.u64.u32 	%rd288, %r138;
	add.s64 	%rd289, %rd286, %rd288;
	add.s64 	%rd290, %rd289, %rd287;
	{ .reg .b32 tmp; mov.b64 {tmp, %r141}, %rd290; }
	add.s32 	%r142, %r108, %r141;
	mul.lo.s32 	%r143, %r160, %r140;
	mul.wide.u32 	%rd291, %r112, %r143;
	and.b64  	%rd292, %rd260, 4294967295;
	add.s64 	%rd293, %rd291, %rd292;
	shr.u64 	%rd294, %rd293, 32;
	mul.wide.u32 	%rd295, %r113, %r143;
	and.b64  	%rd296, %rd265, 4294967295;
	add.s64 	%rd297, %rd294, %rd296;
	add.s64 	%rd298, %rd297, %rd295;
	cvt.u32.u64 	%r144, %rd298;
	shr.u64 	%rd299, %rd298, 32;
	mul.wide.u32 	%rd300, %r115, %r143;
	and.b64  	%rd301, %rd270, 4294967295;
	add.s64 	%rd302, %rd299, %rd301;
	add.s64 	%rd303, %rd302, %rd300;
	shr.u64 	%rd304, %rd303, 32;
	mul.wide.u32 	%rd305, %r116, %r143;
	and.b64  	%rd306, %rd275, 4294967295;
	add.s64 	%rd307, %rd304, %rd306;
	add.s64 	%rd308, %rd307, %rd305;
	shr.u64 	%rd309, %rd308, 32;
	mul.wide.u32 	%rd310, %r117, %r143;
	and.b64  	%rd311, %rd280, 4294967295;
	add.s64 	%rd312, %rd309, %rd311;
	add.s64 	%rd313, %rd312, %rd310;
	shr.u64 	%rd314, %rd313, 32;
	mul.wide.u32 	%rd315, %r118, %r143;
	and.b64  	%rd316, %rd285, 4294967295;
	add.s64 	%rd317, %rd314, %rd316;
	add.s64 	%rd318, %rd317, %rd315;
	shr.u64 	%rd319, %rd318, 32;
	mul.wide.u32 	%rd320, %r119, %r143;
	and.b64  	%rd321, %rd290, 4294967295;
	add.s64 	%rd322, %rd319, %rd321;
	add.s64 	%rd323, %rd322, %rd320;
	shr.u64 	%rd324, %rd323, 32;
	mul.wide.u32 	%rd325, %r120, %r143;
	cvt.u64.u32 	%rd326, %r142;
	add.s64 	%rd327, %rd324, %rd326;
	add.s64 	%rd328, %rd327, %rd325;
	{ .reg .b32 tmp; mov.b64 {tmp, %r145}, %rd328; }
	add.s32 	%r146, %r109, %r145;
	mul.lo.s32 	%r147, %r160, %r144;
	mul.wide.u32 	%rd329, %r112, %r147;
	and.b64  	%rd330, %rd298, 4294967295;
	add.s64 	%rd331, %rd329, %rd330;
	shr.u64 	%rd332, %rd331, 32;
	mul.wide.u32 	%rd333, %r113, %r147;
	and.b64  	%rd334, %rd303, 4294967295;
	add.s64 	%rd335, %rd332, %rd334;
	add.s64 	%rd336, %rd335, %rd333;
	shr.u64 	%rd337, %rd336, 32;
	mul.wide.u32 	%rd338, %r115, %r147;
	and.b64  	%rd339, %rd308, 4294967295;
	add.s64 	%rd340, %rd337, %rd339;
	add.s64 	%rd341, %rd340, %rd338;
	shr.u64 	%rd342, %rd341, 32;
	mul.wide.u32 	%rd343, %r116, %r147;
	and.b64  	%rd344, %rd313, 4294967295;
	add.s64 	%rd345, %rd342, %rd344;
	add.s64 	%rd346, %rd345, %rd343;
	shr.u64 	%rd347, %rd346, 32;
	mul.wide.u32 	%rd348, %r117, %r147;
	and.b64  	%rd349, %rd318, 4294967295;
	add.s64 	%rd350, %rd347, %rd349;
	add.s64 	%rd351, %rd350, %rd348;
	shr.u64 	%rd352, %rd351, 32;
	mul.wide.u32 	%rd353, %r118, %r147;
	and.b64  	%rd354, %rd323, 4294967295;
	add.s64 	%rd355, %rd352, %rd354;
	add.s64 	%rd356, %rd355, %rd353;
	shr.u64 	%rd357, %rd356, 32;
	mul.wide.u32 	%rd358, %r119, %r147;
	and.b64  	%rd359, %rd328, 4294967295;
	add.s64 	%rd360, %rd357, %rd359;
	add.s64 	%rd361, %rd360, %rd358;
	shr.u64 	%rd362, %rd361, 32;
	mul.wide.u32 	%rd363, %r120, %r147;
	cvt.u64.u32 	%rd364, %r146;
	add.s64 	%rd365, %rd362, %rd364;
	add.s64 	%rd366, %rd365, %rd363;
	{ .reg .b32 tmp; mov.b64 {tmp, %r148}, %rd366; }
	add.s32 	%r149, %r110, %r148;
	st.global.u32 	[%rd12], %rd336;
	st.global.u32 	[%rd12+4], %rd341;
	st.global.u32 	[%rd12+8], %rd346;
	st.global.u32 	[%rd12+12], %rd351;
	st.global.u32 	[%rd12+16], %rd356;
	st.global.u32 	[%rd12+20], %rd361;
	st.global.u32 	[%rd12+24], %rd366;
	st.global.u32 	[%rd12+28], %r149;
	mul.wide.u32 	%rd367, %r3, 4;
	add.s64 	%rd13, %rd12, %rd367;
	ld.global.u32 	%r9, [%rd13];
	add.s64 	%rd368, %rd60, %rd367;
	ld.global.u32 	%r10, [%rd368];
	setp.lt.u32 	%p15, %r9, %r10;
	setp.gt.u32 	%p16, %r9, %r10;
	selp.b32 	%r150, 1, 0, %p16;
	selp.b32 	%r11, -1, %r150, %p15;
	shfl.sync.idx.b32	%r161|%p17, %r11, 7, 31, -1;
	setp.ne.s32 	%p18, %r161, 0;
	@%p18 bra 	$L__BB2_21;
	shfl.sync.idx.b32	%r161|%p19, %r11, 6, 31, -1;
	setp.ne.s32 	%p20, %r161, 0;
	@%p20 bra 	$L__BB2_21;
	shfl.sync.idx.b32	%r161|%p21, %r11, 5, 31, -1;
	setp.ne.s32 	%p22, %r161, 0;
	@%p22 bra 	$L__BB2_21;
	shfl.sync.idx.b32	%r161|%p23, %r11, 4, 31, -1;
	setp.ne.s32 	%p24, %r161, 0;
	@%p24 bra 	$L__BB2_21;
	shfl.sync.idx.b32	%r161|%p25, %r11, 3, 31, -1;
	setp.ne.s32 	%p26, %r161, 0;
	@%p26 bra 	$L__BB2_21;
	shfl.sync.idx.b32	%r161|%p27, %r11, 2, 31, -1;
	setp.ne.s32 	%p28, %r161, 0;
	@%p28 bra 	$L__BB2_21;
	shfl.sync.idx.b32	%r161|%p29, %r11, 1, 31, -1;
	setp.ne.s32 	%p30, %r161, 0;
	@%p30 bra 	$L__BB2_21;
	shfl.sync.idx.b32	%r161|%p31, %r11, 0, 31, -1;
	setp.eq.s32 	%p32, %r161, 0;
	@%p32 bra 	$L__BB2_22;
$L__BB2_21:
	setp.lt.s32 	%p33, %r161, 0;
	@%p33 bra 	$L__BB2_27;
$L__BB2_22:
	setp.eq.s32 	%p34, %r3, 0;
	mov.b64 	%rd381, 0;
	@%p34 bra 	$L__BB2_24;
	add.s32 	%r151, %r3, -1;
	mul.wide.u32 	%rd370, %r151, 4;
	add.s64 	%rd371, %rd12, %rd370;
	ld.global.u32 	%r152, [%rd371];
	shr.u32 	%r153, %r152, 31;
	shfl.sync.idx.b32	%r154|%p35, %r153, %r151, 31, -1;
	cvt.u64.u32 	%rd381, %r154;
$L__BB2_24:
	setp.eq.s32 	%p36, %r3, 7;
	cvt.u64.u32 	%rd372, %r10;
	add.s64 	%rd373, %rd381, %rd372;
	cvt.u64.u32 	%rd374, %r9;
	sub.s64 	%rd16, %rd374, %rd373;
	st.global.u32 	[%rd13], %rd16;
	@%p36 bra 	$L__BB2_26;
	shr.u64 	%rd375, %rd16, 63;
	cvt.u32.u64 	%r155, %rd375;
	and.b32  	%r157, %r99, 7;
	add.s32 	%r158, %r157, 1;
	shfl.sync.idx.b32	%r159|%p37, %r155, %r158, 31, -1;
$L__BB2_26:
	bar.sync 	0;
$L__BB2_27:
	ret;

}


// ===== COMPILED SASS (sm_100) =====

	.target	sm_100

	.elftype	@"ET_EXEC"


//--------------------- .note.nv.tkinfo           --------------------------
	.section	.note.nv.tkinfo,"",@"SHT_NOTE"
	.sectionflags	@"SHF_NOTE_NV_TKINFO"
	.tkinfo
        /*0018*/ 	.word	0x00000002
        /*0030*/ 	.string	""
        /*0030*/ 	.string	"ptxas"
        /*0030*/ 	.string	"Cuda compilation tools, release 13.0, V13.0.88"
        /*0030*/ 	.string	"Build cuda_13.0.r13.0/compiler.36424714_0"
        /*0030*/ 	.string	"-arch sm_100 -m 64 "



//--------------------- .note.nv.cuinfo           --------------------------
	.section	.note.nv.cuinfo,"",@"SHT_NOTE"
	.sectionflags	@"SHF_NOTE_NV_CUINFO"
        /*0018*/ 	.short	0x0002
        /*001a*/ 	.short	0x0064
        /*001c*/ 	.short	0x0082
	.zero		2


//--------------------- .nv.info                  --------------------------
	.section	.nv.info,"",@"SHT_CUDA_INFO"
	.align	4


	//----- nvinfo : EIATTR_REGCOUNT
	.align		4
        /*0000*/ 	.byte	0x04, 0x2f
        /*0002*/ 	.short	(.L_3 - .L_2)
	.align		4
.L_2:
        /*0004*/ 	.word	index@(_Z21batch_collision_solvePjS_S_S_S_S_S_i)
        /*0008*/ 	.word	0x00000014


	//----- nvinfo : EIATTR_FRAME_SIZE
	.align		4
.L_3:
        /*000c*/ 	.byte	0x04, 0x11
        /*000e*/ 	.short	(.L_5 - .L_4)
	.align		4
.L_4:
        /*0010*/ 	.word	index@(_Z21batch_collision_solvePjS_S_S_S_S_S_i)
        /*0014*/ 	.word	0x00000000


	//----- nvinfo : EIATTR_REGCOUNT
	.align		4
.L_5:
        /*0018*/ 	.byte	0x04, 0x2f
        /*001a*/ 	.short	(.L_7 - .L_6)
	.align		4
.L_6:
        /*001c*/ 	.word	index@(_Z20batch_barrett_reducePjS_S_S_bjii)
        /*0020*/ 	.word	0x00000022


	//----- nvinfo : EIATTR_FRAME_SIZE
	.align		4
.L_7:
        /*0024*/ 	.byte	0x04, 0x11
        /*0026*/ 	.short	(.L_9 - .L_8)
	.align		4
.L_8:
        /*0028*/ 	.word	index@(_Z20batch_barrett_reducePjS_S_S_bjii)
        /*002c*/ 	.word	0x00000068


	//----- nvinfo : EIATTR_REGCOUNT
	.align		4
.L_9:
        /*0030*/ 	.byte	0x04, 0x2f
        /*0032*/ 	.short	(.L_11 - .L_10)
	.align		4
.L_10:
        /*0034*/ 	.word	index@(_Z27batch_collision_solve_fusedPjS_S_S_S_S_jS_i)
        /*0038*/ 	.word	0x00000020


	//----- nvinfo : EIATTR_FRAME_SIZE
	.align		4
.L_11:
        /*003c*/ 	.byte	0x04, 0x11
        /*003e*/ 	.short	(.L_13 - .L_12)
	.align		4
.L_12:
        /*0040*/ 	.word	index@(_Z27batch_collision_solve_fusedPjS_S_S_S_S_jS_i)
        /*0044*/ 	.word	0x00000000


	//----- nvinfo : EIATTR_MIN_STACK_SIZE
	.align		4
.L_13:
        /*0048*/ 	.byte	0x04, 0x12
        /*004a*/ 	.short	(.L_15 - .L_14)
	.align		4
.L_14:
        /*004c*/ 	.word	index@(_Z27batch_collision_solve_fusedPjS_S_S_S_S_jS_i)
        /*0050*/ 	.word	0x00000000


	//----- nvinfo : EIATTR_MIN_STACK_SIZE
	.align		4
.L_15:
        /*0054*/ 	.byte	0x04, 0x12
        /*0056*/ 	.short	(.L_17 - .L_16)
	.align		4
.L_16:
        /*0058*/ 	.word	index@(_Z20batch_barrett_reducePjS_S_S_bjii)
        /*005c*/ 	.word	0x00000068


	//----- nvinfo : EIATTR_MIN_STACK_SIZE
	.align		4
.L_17:
        /*0060*/ 	.byte	0x04, 0x12
        /*0062*/ 	.short	(.L_19 - .L_18)
	.align		4
.L_18:
        /*0064*/ 	.word	index@(_Z21batch_collision_solvePjS_S_S_S_S_S_i)
        /*0068*/ 	.word	0x00000000
.L_19:


//--------------------- .nv.compat                --------------------------
	.section	.nv.compat,"",@"SHT_CUDA_COMPAT_INFO"
	.align	4
        /*0000*/ 	.byte	0x02, 0x09, 0x00, 0x00, 0x02, 0x02, 0x01, 0x00, 0x02, 0x05, 0x05, 0x00, 0x03, 0x07, 0x01, 0x01
        /*0010*/ 	.byte	0x02, 0x03, 0x00, 0x00, 0x02, 0x06, 0x01, 0x00, 0x04, 0x0b, 0x08, 0x00, 0x09, 0x00, 0x00, 0x00
        /*0020*/ 	.byte	0x00, 0x00, 0x00, 0x00


//--------------------- .nv.info._Z27batch_collision_solve_fusedPjS_S_S_S_S_jS_i --------------------------
	.section	.nv.info._Z27batch_collision_solve_fusedPjS_S_S_S_S_jS_i,"",@"SHT_CUDA_INFO"
	.sectionflags	@""
	.align	4


	//----- nvinfo : EIATTR_CUDA_API_VERSION
	.align		4
        /*0000*/ 	.byte	0x04, 0x37
        /*0002*/ 	.short	(.L_21 - .L_20)
.L_20:
        /*0004*/ 	.word	0x00000082


	//----- nvinfo : EIATTR_KPARAM_INFO
	.align		4
.L_21:
        /*0008*/ 	.byte	0x04, 0x17
        /*000a*/ 	.short	(.L_23 - .L_22)
.L_22:
        /*000c*/ 	.word	0x00000000
        /*0010*/ 	.short	0x0008
        /*0012*/ 	.short	0x0040
        /*0014*/ 	.byte	0x00, 0xf0, 0x11, 0x00


	//----- nvinfo : EIATTR_KPARAM_INFO
	.align		4
.L_23:
        /*0018*/ 	.byte	0x04, 0x17
        /*001a*/ 	.short	(.L_25 - .L_24)
.L_24:
        /*001c*/ 	.word	0x00000000
        /*0020*/ 	.short	0x0007
        /*0022*/ 	.short	0x0038
        /*0024*/ 	.byte	0x00, 0xf5, 0x21, 0x00


	//----- nvinfo : EIATTR_KPARAM_INFO
	.align		4
.L_25:
        /*0028*/ 	.byte	0x04, 0x17
        /*002a*/ 	.short	(.L_27 - .L_26)
.L_26:
        /*002c*/ 	.word	0x00000000
        /*0030*/ 	.short	0x0006
        /*0032*/ 	.short	0x0030
        /*0034*/ 	.byte	0x00, 0xf0, 0x11, 0x00


	//----- nvinfo : EIATTR_KPARAM_INFO
	.align		4
.L_27:
        /*0038*/ 	.byte	0x04, 0x17
        /*003a*/ 	.short	(.L_29 - .L_28)
.L_28:
        /*003c*/ 	.word	0x00000000
        /*0040*/ 	.short	0x0005
        /*0042*/ 	.short	0x0028
        /*0044*/ 	.byte	0x00, 0xf5, 0x21, 0x00


	//----- nvinfo : EIATTR_KPARAM_INFO
	.align		4
.L_29:
        /*0048*/ 	.byte	0x04, 0x17
        /*004a*/ 	.short	(.L_31 - .L_30)
.L_30:
        /*004c*/ 	.word	0x00000000
        /*0050*/ 	.short	0x0004
        /*0052*/ 	.short	0x0020
        /*0054*/ 	.byte	0x00, 0xf5, 0x21, 0x00


	//----- nvinfo : EIATTR_KPARAM_INFO
	.align		4
.L_31:
        /*0058*/ 	.byte	0x04, 0x17
        /*005a*/ 	.short	(.L_33 - .L_32)
.L_32:
        /*005c*/ 	.word	0x00000000
        /*0060*/ 	.short	0x0003
        /*0062*/ 	.short	0x0018
        /*0064*/ 	.byte	0x00, 0xf5, 0x21, 0x00


	//----- nvinfo : EIATTR_KPARAM_INFO
	.align		4
.L_33:
        /*0068*/ 	.byte	0x04, 0x17
        /*006a*/ 	.short	(.L_35 - .L_34)
.L_34:
        /*006c*/ 	.word	0x00000000
        /*0070*/ 	.short	0x0002
        /*0072*/ 	.short	0x0010
        /*0074*/ 	.byte	0x00, 0xf5, 0x21, 0x00


	//----- nvinfo : EIATTR_KPARAM_INFO
	.align		4
.L_35:
        /*0078*/ 	.byte	0x04, 0x17
        /*007a*/ 	.short	(.L_37 - .L_36)
.L_36:
        /*007c*/ 	.word	0x00000000
        /*0080*/ 	.short	0x0001
        /*0082*/ 	.short	0x0008
        /*0084*/ 	.byte	0x00, 0xf5, 0x21, 0x00


	//----- nvinfo : EIATTR_KPARAM_INFO
	.align		4
.L_37:
        /*0088*/ 	.byte	0x04, 0x17
        /*008a*/ 	.short	(.L_39 - .L_38)
.L_38:
        /*008c*/ 	.word	0x00000000
        /*0090*/ 	.short	0x0000
        /*0092*/ 	.short	0x0000
        /*0094*/ 	.byte	0x00, 0xf5, 0x21, 0x00


	//----- nvinfo : EIATTR_SPARSE_MMA_MASK
	.align		4
.L_39:
        /*0098*/ 	.byte	0x03, 0x50
        /*009a*/ 	.short	0x0000


	//----- nvinfo : EIATTR_MAXREG_COUNT
	.align		4
        /*009c*/ 	.byte	0x03, 0x1b
        /*009e*/ 	.short	0x00ff


	//----- nvinfo : EIATTR_NUM_BARRIERS
	.align		4
        /*00a0*/ 	.byte	0x02, 0x4c
        /*00a2*/ 	.byte	0x01
	.zero		1


	//----- nvinfo : EIATTR_MERCURY_ISA_VERSION
	.align		4
        /*00a4*/ 	.byte	0x03, 0x5f
        /*00a6*/ 	.short	0x0101


	//----- nvinfo : EIATTR_COOP_GROUP_MASK_REGIDS
	.align		4
        /*00a8*/ 	.byte	0x04, 0x29
        /*00aa*/ 	.short	(.L_41 - .L_40)


	//   ....[0]....
.L_40:
        /*00ac*/ 	.word	0xffffffff


	//   ....[1]....
        /*00b0*/ 	.word	0xffffffff


	//   ....[2]....
        /*00b4*/ 	.word	0xffffffff


	//   ....[3]....
        /*00b8*/ 	.word	0xffffffff


	//   ....[4]....
        /*00bc*/ 	.word	0xffffffff


	//   ....[5]....
        /*00c0*/ 	.word	0xffffffff


	//   ....[6]....
        /*00c4*/ 	.word	0xffffffff


	//   ....[7]....
        /*00c8*/ 	.word	0xffffffff


	//   ....[8]....
        /*00cc*/ 	.word	0xffffffff


	//   ....[9]....
        /*00d0*/ 	.word	0xffffffff


	//   ....[10]....
        /*00d4*/ 	.word	0xffffffff


	//   ....[11]....
        /*00d8*/ 	.word	0xffffffff


	//   ....[12]....
        /*00dc*/ 	.word	0x05000007


	//   ....[13]....
        /*00e0*/ 	.word	0x05000007


	//   ....[14]....
        /*00e4*/ 	.word	0x05000007


	//   ....[15]....
        /*00e8*/ 	.word	0x05000007


	//   ....[16]....
        /*00ec*/ 	.word	0x05000007


	//   ....[17]....
        /*00f0*/ 	.word	0x05000007


	//   ....[18]....
        /*00f4*/ 	.word	0x05000007


	//   ....[19]....
        /*00f8*/ 	.word	0x05000007


	//----- nvinfo : EIATTR_COOP_GROUP_INSTR_OFFSETS
	.align		4
.L_41:
        /*00fc*/ 	.byte	0x04, 0x28
        /*00fe*/ 	.short	(.L_43 - .L_42)


	//   ....[0]....
.L_42:
        /*0100*/ 	.word	0x00000180


	//   ....[1]....
        /*0104*/ 	.word	0x000003d0


	//   ....[2]....
        /*0108*/ 	.word	0x00000880


	//   ....[3]....
        /*010c*/ 	.word	0x00001860


	//   ....[4]....
        /*0110*/ 	.word	0x00001890


	//   ....[5]....
        /*0114*/ 	.word	0x000018c0


	//   ....[6]....
        /*0118*/ 	.word	0x000018f0


	//   ....[7]....
        /*011c*/ 	.word	0x00001920


	//   ....[8]....
        /*0120*/ 	.word	0x00001950


	//   ....[9]....
        /*0124*/ 	.word	0x00001980


	//   ....[10]....
        /*0128*/ 	.word	0x000019b0


	//   ....[11]....
        /*012c*/ 	.word	0x00001a90


	//   ....[12]....
        /*0130*/ 	.word	0x00001bd0


	//   ....[13]....
        /*0134*/ 	.word	0x00001c70


	//   ....[14]....
        /*0138*/ 	.word	0x00001d00


	//   ....[15]....
        /*013c*/ 	.word	0x00001d90


	//   ....[16]....
        /*0140*/ 	.word	0x00001e20


	//   ....[17]....
        /*0144*/ 	.word	0x00001eb0


	//   ....[18]....
        /*0148*/ 	.word	0x00001f40


	//   ....[19]....
        /*014c*/ 	.word	0x00001fe0


	//----- nvinfo : EIATTR_VRC_CTA_INIT_COUNT
	.align		4
.L_43:
        /*0150*/ 	.byte	0x02, 0x4a
	.zero		1
	.zero		1


	//----- nvinfo : EIATTR_EXIT_INSTR_OFFSETS
	.align		4
        /*0154*/ 	.byte	0x04, 0x1c
        /*0156*/ 	.short	(.L_45 - .L_44)


	//   ....[0]....
.L_44:
        /*0158*/ 	.word	0x00000070


	//   ....[1]....
        /*015c*/ 	.word	0x000019f0


	//   ....[2]....
        /*0160*/ 	.word	0x00001b70


	//----- nvinfo : EIATTR_CRS_STACK_SIZE
	.align		4
.L_45:
        /*0164*/ 	.byte	0x04, 0x1e
        /*0166*/ 	.short	(.L_47 - .L_46)
.L_46:
        /*0168*/ 	.word	0x00000000


	//----- nvinfo : EIATTR_CBANK_PARAM_SIZE
	.align		4
.L_47:
        /*016c*/ 	.byte	0x03, 0x19
        /*016e*/ 	.short	0x0044


	//----- nvinfo : EIATTR_PARAM_CBANK
	.align		4
        /*0170*/ 	.byte	0x04, 0x0a
        /*0172*/ 	.short	(.L_49 - .L_48)
	.align		4
.L_48:
        /*0174*/ 	.word	index@(.nv.constant0._Z27batch_collision_solve_fusedPjS_S_S_S_S_jS_i)
        /*0178*/ 	.short	0x0380
        /*017a*/ 	.short	0x0044


	//----- nvinfo : EIATTR_SW_WAR
	.align		4
.L_49:
        /*017c*/ 	.byte	0x04, 0x36
        /*017e*/ 	.short	(.L_51 - .L_50)
.L_50:
        /*0180*/ 	.word	0x00000008
.L_51:


//--------------------- .nv.info._Z20batch_barrett_reducePjS_S_S_bjii --------------------------
	.section	.nv.info._Z20batch_barrett_reducePjS_S_S_bjii,"",@"SHT_CUDA_INFO"
	.sectionflags	@""
	.align	4


	//----- nvinfo : EIATTR_CUDA_API_VERSION
	.align		4
        /*0000*/ 	.byte	0x04, 0x37
        /*0002*/ 	.short	(.L_53 - .L_52)
.L_52:
        /*0004*/ 	.word	0x00000082


	//----- nvinfo : EIATTR_KPARAM_INFO
	.align		4
.L_53:
        /*0008*/ 	.byte	0x04, 0x17
        /*000a*/ 	.short	(.L_55 - .L_54)
.L_54:
        /*000c*/ 	.word	0x00000000
        /*0010*/ 	.short	0x0007
        /*0012*/ 	.short	0x002c
        /*0014*/ 	.byte	0x00, 0xf0, 0x11, 0x00


	//----- nvinfo : EIATTR_KPARAM_INFO
	.align		4
.L_55:
        /*0018*/ 	.byte	0x04, 0x17
        /*001a*/ 	.short	(.L_57 - .L_56)
.L_56:
        /*001c*/ 	.word	0x00000000
        /*0020*/ 	.short	0x0006
        /*0022*/ 	.short	0x0028
        /*0024*/ 	.byte	0x00, 0xf0, 0x11, 0x00


	//----- nvinfo : EIATTR_KPARAM_INFO
	.align		4
.L_57:
        /*0028*/ 	.byte	0x04, 0x17
        /*002a*/ 	.short	(.L_59 - .L_58)
.L_58:
        /*002c*/ 	.word	0x00000000
        /*0030*/ 	.short	0x0005
        /*0032*/ 	.short	0x0024
        /*0034*/ 	.byte	0x00, 0xf0, 0x11, 0x00


	//----- nvinfo : EIATTR_KPARAM_INFO
	.align		4
.L_59:
        /*0038*/ 	.byte	0x04, 0x17
        /*003a*/ 	.short	(.L_61 - .L_60)
.L_60:
        /*003c*/ 	.word	0x00000000
        /*0040*/ 	.short	0x0004
        /*0042*/ 	.short	0x0020
        /*0044*/ 	.byte	0x00, 0xf0, 0x05, 0x00


	//----- nvinfo : EIATTR_KPARAM_INFO
	.align		4
.L_61:
        /*0048*/ 	.byte	0x04, 0x17
        /*004a*/ 	.short	(.L_63 - .L_62)
.L_62:
        /*004c*/ 	.word	0x00000000
        /*0050*/ 	.short	0x0003
        /*0052*/ 	.short	0x0018
        /*0054*/ 	.byte	0x00, 0xf5, 0x21, 0x00


	//----- nvinfo : EIATTR_KPARAM_INFO
	.align		4
.L_63:
        /*0058*/ 	.byte	0x04, 0x17
        /*005a*/ 	.short	(.L_65 - .L_64)
.L_64:
        /*005c*/ 	.word	0x00000000
        /*0060*/ 	.short	0x0002
        /*0062*/ 	.short	0x0010
        /*0064*/ 	.byte	0x00, 0xf5, 0x21, 0x00


	//----- nvinfo : EIATTR_KPARAM_INFO
	.align		4
.L_65:
        /*0068*/ 	.byte	0x04, 0x17
        /*006a*/ 	.short	(.L_67 - .L_66)
.L_66:
        /*006c*/ 	.word	0x00000000
        /*0070*/ 	.short	0x0001
        /*0072*/ 	.short	0x0008
        /*0074*/ 	.byte	0x00, 0xf5, 0x21, 0x00


	//----- nvinfo : EIATTR_KPARAM_INFO
	.align		4
.L_67:
        /*0078*/ 	.byte	0x04, 0x17
        /*007a*/ 	.short	(.L_69 - .L_68)
.L_68:
        /*007c*/ 	.word	0x00000000
        /*0080*/ 	.short	0x0000
        /*0082*/ 	.short	0x0000
        /*0084*/ 	.byte	0x00, 0xf5, 0x21, 0x00


	//----- nvinfo : EIATTR_SPARSE_MMA_MASK
	.align		4
.L_69:
        /*0088*/ 	.byte	0x03, 0x50
        /*008a*/ 	.short	0x0000


	//----- nvinfo : EIATTR_MAXREG_COUNT
	.align		4
        /*008c*/ 	.byte	0x03, 0x1b
        /*008e*/ 	.short	0x00ff


	//----- nvinfo : EIATTR_NUM_BARRIERS
	.align		4
        /*0090*/ 	.byte	0x02, 0x4c
        /*0092*/ 	.byte	0x01
	.zero		1


	//----- nvinfo : EIATTR_MERCURY_ISA_VERSION
	.align		4
        /*0094*/ 	.byte	0x03, 0x5f
        /*0096*/ 	.short	0x0101


	//----- nvinfo : EIATTR_COOP_GROUP_MASK_REGIDS
	.align		4
        /*0098*/ 	.byte	0x04, 0x29
        /*009a*/ 	.short	(.L_71 - .L_70)


	//   ....[0]....
.L_70:
        /*009c*/ 	.word	0xffffffff


	//   ....[1]....
        /*00a0*/ 	.word	0xffffffff


	//   ....[2]....
        /*00a4*/ 	.word	0xffffffff


	//   ....[3]....
        /*00a8*/ 	.word	0xffffffff


	//   ....[4]....
        /*00ac*/ 	.word	0xffffffff


	//   ....[5]....
        /*00b0*/ 	.word	0xffffffff


	//   ....[6]....
        /*00b4*/ 	.word	0xffffffff


	//   ....[7]....
        /*00b8*/ 	.word	0xffffffff


	//   ....[8]....
        /*00bc*/ 	.word	0xffffffff


	//   ....[9]....
        /*00c0*/ 	.word	0xffffffff


	//   ....[10]....
        /*00c4*/ 	.word	0xffffffff


	//   ....[11]....
        /*00c8*/ 	.word	0xffffffff


	//   ....[12]....
        /*00cc*/ 	.word	0xffffffff


	//   ....[13]....
        /*00d0*/ 	.word	0xffffffff


	//   ....[14]....
        /*00d4*/ 	.word	0xffffffff


	//   ....[15]....
        /*00d8*/ 	.word	0xffffffff


	//   ....[16]....
        /*00dc*/ 	.word	0xffffffff


	//   ....[17]....
        /*00e0*/ 	.word	0xffffffff


	//   ....[18]....
        /*00e4*/ 	.word	0xffffffff


	//   ....[19]....
        /*00e8*/ 	.word	0x05000005


	//   ....[20]....
        /*00ec*/ 	.word	0x05000005


	//   ....[21]....
        /*00f0*/ 	.word	0x05000005


	//   ....[22]....
        /*00f4*/ 	.word	0x05000005


	//----- nvinfo : EIATTR_COOP_GROUP_INSTR_OFFSETS
	.align		4
.L_71:
        /*00f8*/ 	.byte	0x04, 0x28
        /*00fa*/ 	.short	(.L_73 - .L_72)


	//   ....[0]....
.L_72:
        /*00fc*/ 	.word	0x00001200


	//   ....[1]....
        /*0100*/ 	.word	0x00001240


	//   ....[2]....
        /*0104*/ 	.word	0x00001270


	//   ....[3]....
        /*0108*/ 	.word	0x000012a0


	//   ....[4]....
        /*010c*/ 	.word	0x000012d0


	//   ....[5]....
        /*0110*/ 	.word	0x00001300


	//   ....[6]....
        /*0114*/ 	.word	0x00001330


	//   ....[7]....
        /*0118*/ 	.word	0x00001360


	//   ....[8]....
        /*011c*/ 	.word	0x00001450


	//   ....[9]....
        /*0120*/ 	.word	0x00001b60


	//   ....[10]....
        /*0124*/ 	.word	0x00001c20


	//   ....[11]....
        /*0128*/ 	.word	0x00001c50


	//   ....[12]....
        /*012c*/ 	.word	0x00001c80


	//   ....[13]....
        /*0130*/ 	.word	0x00001cb0


	//   ....[14]....
        /*0134*/ 	.word	0x00001ce0


	//   ....[15]....
        /*0138*/ 	.word	0x00001d10


	//   ....[16]....
        /*013c*/ 	.word	0x00001d40


	//   ....[17]....
        /*0140*/ 	.word	0x00001d70


	//   ....[18]....
        /*0144*/ 	.word	0x00001e50


	//   ....[19]....
        /*0148*/ 	.word	0x00001fd0


	//   ....[20]....
        /*014c*/ 	.word	0x00002070


	//   ....[21]....
        /*0150*/ 	.word	0x00002100


	//   ....[22]....
        /*0154*/ 	.word	0x00002190


	//----- nvinfo : EIATTR_VRC_CTA_INIT_COUNT
	.align		4
.L_73:
        /*0158*/ 	.byte	0x02, 0x4a
	.zero		1
	.zero		1


	//----- nvinfo : EIATTR_EXIT_INSTR_OFFSETS
	.align		4
        /*015c*/ 	.byte	0x04, 0x1c
        /*015e*/ 	.short	(.L_75 - .L_74)


	//   ....[0]....
.L_74:
        /*0160*/ 	.word	0x00000080


	//   ....[1]....
        /*0164*/ 	.word	0x000013a0


	//   ....[2]....
        /*0168*/ 	.word	0x00001530


	//   ....[3]....
        /*016c*/ 	.word	0x00001f70


	//----- nvinfo : EIATTR_CRS_STACK_SIZE
	.align		4
.L_75:
        /*0170*/ 	.byte	0x04, 0x1e
        /*0172*/ 	.short	(.L_77 - .L_76)
.L_76:
        /*0174*/ 	.word	0x00000000


	//----- nvinfo : EIATTR_CBANK_PARAM_SIZE
	.align		4
.L_77:
        /*0178*/ 	.byte	0x03, 0x19
        /*017a*/ 	.short	0x0030


	//----- nvinfo : EIATTR_PARAM_CBANK
	.align		4
        /*017c*/ 	.byte	0x04, 0x0a
        /*017e*/ 	.short	(.L_79 - .L_78)
	.align		4
.L_78:
        /*0180*/ 	.word	index@(.nv.constant0._Z20batch_barrett_reducePjS_S_S_bjii)
        /*0184*/ 	.short	0x0380
        /*0186*/ 	.short	0x0030


	//----- nvinfo : EIATTR_SW_WAR
	.align		4
.L_79:
        /*0188*/ 	.byte	0x04, 0x36
        /*018a*/ 	.short	(.L_81 - .L_80)
.L_80:
        /*018c*/ 	.word	0x00000008
.L_81:


//--------------------- .nv.info._Z21batch_collision_solvePjS_S_S_S_S_S_i --------------------------
	.section	.nv.info._Z21batch_collision_solvePjS_S_S_S_S_S_i,"",@"SHT_CUDA_INFO"
	.sectionflags	@""
	.align	4


	//----- nvinfo : EIATTR_CUDA_API_VERSION
	.align		4
        /*0000*/ 	.byte	0x04, 0x37
        /*0002*/ 	.short	(.L_83 - .L_82)
.L_82:
        /*0004*/ 	.word	0x00000082


	//----- nvinfo : EIATTR_KPARAM_INFO
	.align		4
.L_83:
        /*0008*/ 	.byte	0x04, 0x17
        /*000a*/ 	.short	(.L_85 - .L_84)
.L_84:
        /*000c*/ 	.word	0x00000000
        /*0010*/ 	.short	0x0007
        /*0012*/ 	.short	0x0038
        /*0014*/ 	.byte	0x00, 0xf0, 0x11, 0x00


	//----- nvinfo : EIATTR_KPARAM_INFO
	.align		4
.L_85:
        /*0018*/ 	.byte	0x04, 0x17
        /*001a*/ 	.short	(.L_87 - .L_86)
.L_86:
        /*001c*/ 	.word	0x00000000
        /*0020*/ 	.short	0x0006
        /*0022*/ 	.short	0x0030
        /*0024*/ 	.byte	0x00, 0xf5, 0x21, 0x00


	//----- nvinfo : EIATTR_KPARAM_INFO
	.align		4
.L_87:
        /*0028*/ 	.byte	0x04, 0x17
        /*002a*/ 	.short	(.L_89 - .L_88)
.L_88:
        /*002c*/ 	.word	0x00000000
        /*0030*/ 	.short	0x0005
        /*0032*/ 	.short	0x0028
        /*0034*/ 	.byte	0x00, 0xf5, 0x21, 0x00


	//----- nvinfo : EIATTR_KPARAM_INFO
	.align		4
.L_89:
        /*0038*/ 	.byte	0x04, 0x17
        /*003a*/ 	.short	(.L_91 - .L_90)
.L_90:
        /*003c*/ 	.word	0x00000000
        /*0040*/ 	.short	0x0004
        /*0042*/ 	.short	0x0020
        /*0044*/ 	.byte	0x00, 0xf5, 0x21, 0x00


	//----- nvinfo : EIATTR_KPARAM_INFO
	.align		4
.L_91:
        /*0048*/ 	.byte	0x04, 0x17
        /*004a*/ 	.short	(.L_93 - .L_92)
.L_92:
        /*004c*/ 	.word	0x00000000
        /*0050*/ 	.short	0x0003
        /*0052*/ 	.short	0x0018
        /*0054*/ 	.byte	0x00, 0xf5, 0x21, 0x00


	//----- nvinfo : EIATTR_KPARAM_INFO
	.align		4
.L_93:
        /*0058*/ 	.byte	0x04, 0x17
        /*005a*/ 	.short	(.L_95 - .L_94)
.L_94:
        /*005c*/ 	.word	0x00000000
        /*0060*/ 	.short	0x0002
        /*0062*/ 	.short	0x0010
        /*0064*/ 	.byte	0x00, 0xf5, 0x21, 0x00


	//----- nvinfo : EIATTR_KPARAM_INFO
	.align		4
.L_95:
        /*0068*/ 	.byte	0x04, 0x17
        /*006a*/ 	.short	(.L_97 - .L_96)
.L_96:
        /*006c*/ 	.word	0x00000000
        /*0070*/ 	.short	0x0001
        /*0072*/ 	.short	0x0008
        /*0074*/ 	.byte	0x00, 0xf5, 0x21, 0x00


	//----- nvinfo : EIATTR_KPARAM_INFO
	.align		4
.L_97:
        /*0078*/ 	.byte	0x04, 0x17
        /*007a*/ 	.short	(.L_99 - .L_98)
.L_98:
        /*007c*/ 	.word	0x00000000
        /*0080*/ 	.short	0x0000
        /*0082*/ 	.short	0x0000
        /*0084*/ 	.byte	0x00, 0xf5, 0x21, 0x00


	//----- nvinfo : EIATTR_SPARSE_MMA_MASK
	.align		4
.L_99:
        /*0088*/ 	.byte	0x03, 0x50
        /*008a*/ 	.short	0x0000


	//----- nvinfo : EIATTR_MAXREG_COUNT
	.align		4
        /*008c*/ 	.byte	0x03, 0x1b
        /*008e*/ 	.short	0x00ff


	//----- nvinfo : EIATTR_NUM_BARRIERS
	.align		4
        /*0090*/ 	.byte	0x02, 0x4c
        /*0092*/ 	.byte	0x01
	.zero		1


	//----- nvinfo : EIATTR_MERCURY_ISA_VERSION
	.align		4
        /*0094*/ 	.byte	0x03, 0x5f
        /*0096*/ 	.short	0x0101


	//----- nvinfo : EIATTR_COOP_GROUP_MASK_REGIDS
	.align		4
        /*0098*/ 	.byte	0x04, 0x29
        /*009a*/ 	.short	(.L_101 - .L_100)


	//   ....[0]....
.L_100:
        /*009c*/ 	.word	0xffffffff


	//   ....[1]....
        /*00a0*/ 	.word	0xffffffff


	//   ....[2]....
        /*00a4*/ 	.word	0xffffffff


	//   ....[3]....
        /*00a8*/ 	.word	0xffffffff


	//   ....[4]....
        /*00ac*/ 	.word	0xffffffff


	//   ....[5]....
        /*00b0*/ 	.word	0xffffffff


	//   ....[6]....
        /*00b4*/ 	.word	0xffffffff


	//   ....[7]....
        /*00b8*/ 	.word	0xffffffff


	//   ....[8]....
        /*00bc*/ 	.word	0xffffffff


	//   ....[9]....
        /*00c0*/ 	.word	0xffffffff


	//   ....[10]....
        /*00c4*/ 	.word	0xffffffff


	//   ....[11]....
        /*00c8*/ 	.word	0xffffffff


	//   ....[12]....
        /*00cc*/ 	.word	0xffffffff


	//   ....[13]....
        /*00d0*/ 	.word	0x05000009


	//   ....[14]....
        /*00d4*/ 	.word	0x05000009


	//   ....[15]....
        /*00d8*/ 	.word	0x05000009


	//   ....[16]....
        /*00dc*/ 	.word	0x05000009


	//   ....[17]....
        /*00e0*/ 	.word	0x05000009


	//   ....[18]....
        /*00e4*/ 	.word	0x05000009


	//   ....[19]....
        /*00e8*/ 	.word	0x05000009


	//   ....[20]....
        /*00ec*/ 	.word	0x05000009


	//   ....[21]....
        /*00f0*/ 	.word	0x05000009


	//   ....[22]....
        /*00f4*/ 	.word	0x05000009


	//----- nvinfo : EIATTR_COOP_GROUP_INSTR_OFFSETS
	.align		4
.L_101:
        /*00f8*/ 	.byte	0x04, 0x28
        /*00fa*/ 	.short	(.L_103 - .L_102)


	//   ....[0]....
.L_102:
        /*00fc*/ 	.word	0x00000180


	//   ....[1]....
        /*0100*/ 	.word	0x000003d0


	//   ....[2]....
        /*0104*/ 	.word	0x00000880


	//   ....[3]....
        /*0108*/ 	.word	0x000009e0


	//   ....[4]....
        /*010c*/ 	.word	0x00000a10


	//   ....[5]....
        /*0110*/ 	.word	0x00000a40


	//   ....[6]....
        /*0114*/ 	.word	0x00000a70


	//   ....[7]....
        /*0118*/ 	.word	0x00000aa0


	//   ....[8]....
        /*011c*/ 	.word	0x00000ad0


	//   ....[9]....
        /*0120*/ 	.word	0x00000b00


	//   ....[10]....
        /*0124*/ 	.word	0x00000b30


	//   ....[11]....
        /*0128*/ 	.word	0x00000c00


	//   ....[12]....
        /*012c*/ 	.word	0x00000d70


	//   ....[13]....
        /*0130*/ 	.word	0x00000ef0


	//   ....[14]....
        /*0134*/ 	.word	0x00000f90


	//   ....[15]....
        /*0138*/ 	.word	0x00001020


	//   ....[16]....
        /*013c*/ 	.word	0x000010b0


	//   ....[17]....
        /*0140*/ 	.word	0x00001140


	//   ....[18]....
        /*0144*/ 	.word	0x000011d0


	//   ....[19]....
        /*0148*/ 	.word	0x00001260


	//   ....[20]....
        /*014c*/ 	.word	0x000012f0


	//   ....[21]....
        /*0150*/ 	.word	0x00001380


	//   ....[22]....
        /*0154*/ 	.word	0x00001410


	//----- nvinfo : EIATTR_VRC_CTA_INIT_COUNT
	.align		4
.L_103:
        /*0158*/ 	.byte	0x02, 0x4a
	.zero		1
	.zero		1


	//----- nvinfo : EIATTR_EXIT_INSTR_OFFSETS
	.align		4
        /*015c*/ 	.byte	0x04, 0x1c
        /*015e*/ 	.short	(.L_105 - .L_104)


	//   ....[0]....
.L_104:
        /*0160*/ 	.word	0x00000070


	//   ....[1]....
        /*0164*/ 	.word	0x00000e90


	//----- nvinfo : EIATTR_CRS_STACK_SIZE
	.align		4
.L_105:
        /*0168*/ 	.byte	0x04, 0x1e
        /*016a*/ 	.short	(.L_107 - .L_106)
.L_106:
        /*016c*/ 	.word	0x00000000


	//----- nvinfo : EIATTR_CBANK_PARAM_SIZE
	.align		4
.L_107:
        /*0170*/ 	.byte	0x03, 0x19
        /*0172*/ 	.short	0x003c


	//----- nvinfo : EIATTR_PARAM_CBANK
	.align		4
        /*0174*/ 	.byte	0x04, 0x0a
        /*0176*/ 	.short	(.L_109 - .L_108)
	.align		4
.L_108:
        /*0178*/ 	.word	index@(.nv.constant0._Z21batch_collision_solvePjS_S_S_S_S_S_i)
        /*017c*/ 	.short	0x0380
        /*017e*/ 	.short	0x003c


	//----- nvinfo : EIATTR_SW_WAR
	.align		4
.L_109:
        /*0180*/ 	.byte	0x04, 0x36
        /*0182*/ 	.short	(.L_111 - .L_110)
.L_110:
        /*0184*/ 	.word	0x00000008
.L_111:


//--------------------- .nv.callgraph             --------------------------
	.section	.nv.callgraph,"",@"SHT_CUDA_CALLGRAPH"
	.align	4
	.sectionentsize	8
	.align		4
        /*0000*/ 	.word	0x00000000
	.align		4
        /*0004*/ 	.word	0xffffffff
	.align		4
        /*0008*/ 	.word	0x00000000
	.align		4
        /*000c*/ 	.word	0xfffffffe
	.align		4
        /*0010*/ 	.word	0x00000000
	.align		4
        /*0014*/ 	.word	0xfffffffd
	.align		4
        /*0018*/ 	.word	0x00000000
	.align		4
        /*001c*/ 	.word	0xfffffffc


//--------------------- .nv.constant3             --------------------------
	.section	.nv.constant3,"a",@progbits
	.align	4
.nv.constant3:
	.type		SECP_N,@object
	.size		SECP_N,(SECP_P - SECP_N)
SECP_N:
        /*0000*/ 	.byte	0x41, 0x41, 0x36, 0xd0, 0x8c, 0x5e, 0xd2, 0xbf, 0x3b, 0xa0, 0x48, 0xaf, 0xe6, 0xdc, 0xae, 0xba
        /*0010*/ 	.byte	0xfe, 0xff, 0xff, 0xff, 0xff, 0xff, 0xff, 0xff, 0xff, 0xff, 0xff, 0xff, 0xff, 0xff, 0xff, 0xff
	.type		SECP_P,@object
	.size		SECP_P,(.L_1 - SECP_P)
SECP_P:
        /*0020*/ 	.byte	0x2f, 0xfc, 0xff, 0xff, 0xfe, 0xff, 0xff, 0xff, 0xff, 0xff, 0xff, 0xff, 0xff, 0xff, 0xff, 0xff
        /*0030*/ 	.byte	0xff, 0xff, 0xff, 0xff, 0xff, 0xff, 0xff, 0xff, 0xff, 0xff, 0xff, 0xff, 0xff, 0xff, 0xff, 0xff
.L_1:


//--------------------- .text._Z27batch_collision_solve_fusedPjS_S_S_S_S_jS_i --------------------------
	.section	.text._Z27batch_collision_solve_fusedPjS_S_S_S_S_jS_i,"ax",@progbits
	.align	128
        .global         _Z27batch_collision_solve_fusedPjS_S_S_S_S_jS_i
        .type           _Z27batch_collision_solve_fusedPjS_S_S_S_S_jS_i,@function
        .size           _Z27batch_collision_solve_fusedPjS_S_S_S_S_jS_i,(.L_x_118 - _Z27batch_collision_solve_fusedPjS_S_S_S_S_jS_i)
        .other          _Z27batch_collision_solve_fusedPjS_S_S_S_S_jS_i,@"STO_CUDA_ENTRY STV_DEFAULT"
_Z27batch_collision_solve_fusedPjS_S_S_S_S_jS_i:
.text._Z27batch_collision_solve_fusedPjS_S_S_S_S_jS_i:
[----:B------:R-:W-:Y:S01]  /*0000*/  LDC R1, c[0x0][0x37c] ;  /* 0x0000df00ff017b82 */ /* 0x000fe20000000800 */
[----:B------:R-:W0:Y:S07]  /*0010*/  S2R R2, SR_TID.X ;  /* 0x0000000000027919 */ /* 0x000e2e0000002100 */
[----:B------:R-:W0:Y:S01]  /*0020*/  S2UR UR8, SR_CTAID.X ;  /* 0x00000000000879c3 */ /* 0x000e220000002500 */
[----:B------:R-:W1:Y:S07]  /*0030*/  LDCU UR4, c[0x0][0x3c0] ;  /* 0x00007800ff0477ac */ /* 0x000e6e0008000800 */
[----:B------:R-:W0:Y:S02]  /*0040*/  LDC R3, c[0x0][0x360] ;  /* 0x0000d800ff037b82 */ /* 0x000e240000000800 */
[----:B0-----:R-:W-:-:S05]  /*0050*/  IMAD R3, R3, UR8, R2 ;  /* 0x0000000803037c24 */ /* 0x001fca000f8e0202 */
[----:B-1----:R-:W-:-:S13]  /*0060*/  ISETP.GE.AND P0, PT, R3, UR4, PT ;  /* 0x0000000403007c0c */ /* 0x002fda000bf06270 */
[----:B------:R-:W-:Y:S05]  /*0070*/  @P0 EXIT ;  /* 0x000000000000094d */ /* 0x000fea0003800000 */
[----:B------:R-:W0:Y:S01]  /*0080*/  S2UR UR7, SR_CgaCtaId ;  /* 0x00000000000779c3 */ /* 0x000e220000008800 */
[C---:B------:R-:W-:Y:S01]  /*0090*/  LOP3.LUT P0, R0, R2.reuse, 0x7, RZ, 0xc0, !PT ;  /* 0x0000000702007812 */ /* 0x040fe2000780c0ff */
[----:B------:R-:W-:Y:S01]  /*00a0*/  UMOV UR5, 0x400 ;  /* 0x0000040000057882 */ /* 0x000fe20000000000 */
[----:B------:R-:W-:Y:S01]  /*00b0*/  IMAD.SHL.U32 R4, R2, 0x4, RZ ;  /* 0x0000000402047824 */ /* 0x000fe200078e00ff */
[----:B------:R-:W1:Y:S01]  /*00c0*/  LDCU.64 UR10, c[0x0][0x358] ;  /* 0x00006b00ff0a77ac */ /* 0x000e620008000a00 */
[----:B------:R-:W-:Y:S01]  /*00d0*/  BSSY B0, `(.L_x_0) ;  /* 0x000000d000007945 */ /* 0x000fe20003800000 */
[----:B------:R-:W-:Y:S01]  /*00e0*/  IMAD.SHL.U32 R5, R3, 0x8, RZ ;  /* 0x0000000803057824 */ /* 0x000fe200078e00ff */
[----:B------:R-:W-:Y:S02]  /*00f0*/  CS2R R6, SRZ ;  /* 0x0000000000067805 */ /* 0x000fe4000001ff00 */
[----:B------:R-:W-:Y:S01]  /*0100*/  LOP3.LUT R3, R4, 0x1c, RZ, 0xc0, !PT ;  /* 0x0000001c04037812 */ /* 0x000fe200078ec0ff */
[----:B0-----:R-:W-:-:S04]  /*0110*/  ULEA UR6, UR7, UR5, 0x18 ;  /* 0x0000000507067291 */ /* 0x001fc8000f8ec0ff */
[----:B-1----:R-:W-:Y:S08]  /*0120*/  @!P0 BRA `(.L_x_1) ;  /* 0x00000000001c8947 */ /* 0x002ff00003800000 */
[----:B------:R-:W0:Y:S01]  /*0130*/  LDS R6, [R3+UR6+-0x4] ;  /* 0xfffffc0603067984 */ /* 0x000e220008000800 */
[----:B------:R-:W-:Y:S01]  /*0140*/  UMOV UR4, 0xffffffff ;  /* 0xffffffff00047882 */ /* 0x000fe20000000000 */
[----:B------:R-:W-:Y:S02]  /*0150*/  IADD3 R4, PT, PT, R0, -0x1, RZ ;  /* 0xffffffff00047810 */ /* 0x000fe40007ffe0ff */
[----:B0-----:R-:W-:Y:S01]  /*0160*/  SHF.R.U32.HI R7, RZ, 0x1f, R6 ;  /* 0x0000001fff077819 */ /* 0x001fe20000011606 */
[----:B------:R-:W-:Y:S06]  /*0170*/  BRA.DIV UR4, `(.L_x_2) ;  /* 0x0000001a04807947 */ /* 0x000fec000b800000 */
[----:B------:R0:W1:Y:S02]  /*0180*/  SHFL.IDX PT, R6, R7, R4, 0x1f ;  /* 0x00001f0407067589 */ /* 0x00006400000e0000 */
.L_x_23:
[----:B0-----:R-:W-:-:S07]  /*0190*/  IMAD.MOV.U32 R7, RZ, RZ, RZ ;  /* 0x000000ffff077224 */ /* 0x001fce00078e00ff */
.L_x_1:
[----:B------:R-:W-:Y:S05]  /*01a0*/  BSYNC B0 ;  /* 0x0000000000007941 */ /* 0x000fea0003800000 */
.L_x_0:
[----:B------:R-:W0:Y:S01]  /*01b0*/  LDCU.128 UR12, c[0x0][0x380] ;  /* 0x00007000ff0c77ac */ /* 0x000e220008000c00 */
[----:B------:R-:W-:-:S04]  /*01c0*/  IADD3 R4, P0, PT, R5, R0, RZ ;  /* 0x0000000005047210 */ /* 0x000fc80007f1e0ff */
[----:B------:R-:W-:Y:S01]  /*01d0*/  LEA.HI.X.SX32 R9, R5, RZ, 0x1, P0 ;  /* 0x000000ff05097211 */ /* 0x000fe200000f0eff */
[----:B------:R-:W-:-:S03]  /*01e0*/  IMAD.SHL.U32 R5, R4, 0x4, RZ ;  /* 0x0000000404057824 */ /* 0x000fc600078e00ff */
[----:B------:R-:W-:Y:S02]  /*01f0*/  SHF.L.U64.HI R4, R4, 0x2, R9 ;  /* 0x0000000204047819 */ /* 0x000fe40000010209 */
[C---:B0-----:R-:W-:Y:S02]  /*0200*/  IADD3 R8, P0, PT, R5.reuse, UR12, RZ ;  /* 0x0000000c05087c10 */ /* 0x041fe4000ff1e0ff */
[----:B------:R-:W-:Y:S02]  /*0210*/  IADD3 R10, P1, PT, R5, UR14, RZ ;  /* 0x0000000e050a7c10 */ /* 0x000fe4000ff3e0ff */
[C---:B------:R-:W-:Y:S02]  /*0220*/  IADD3.X R9, PT, PT, R4.reuse, UR13, RZ, P0, !PT ;  /* 0x0000000d04097c10 */ /* 0x040fe400087fe4ff */
[----:B------:R-:W-:-:S04]  /*0230*/  IADD3.X R11, PT, PT, R4, UR15, RZ, P1, !PT ;  /* 0x0000000f040b7c10 */ /* 0x000fc80008ffe4ff */
[----:B------:R-:W1:Y:S04]  /*0240*/  LDG.E R9, desc[UR10][R8.64] ;  /* 0x0000000a08097981 */ /* 0x000e68000c1e1900 */
[----:B------:R-:W1:Y:S01]  /*0250*/  LDG.E R10, desc[UR10][R10.64] ;  /* 0x0000000a0a0a7981 */ /* 0x000e62000c1e1900 */
[----:B------:R-:W-:Y:S02]  /*0260*/  ISETP.NE.AND P0, PT, R0, 0x7, PT ;  /* 0x000000070000780c */ /* 0x000fe40003f05270 */
[----:B-1----:R-:W-:-:S04]  /*0270*/  IADD3 R6, P1, P2, R9, -R6, -R10 ;  /* 0x8000000609067210 */ /* 0x002fc80007a3e80a */
[----:B------:R-:W-:Y:S01]  /*0280*/  IADD3.X R7, PT, PT, RZ, -0x1, ~R7, P1, P2 ;  /* 0xffffffffff077810 */ /* 0x000fe20000fe4c07 */
[----:B------:R0:W-:Y:S06]  /*0290*/  STS [R3+UR6], R6 ;  /* 0x0000000603007988 */ /* 0x0001ec0008000806 */
[----:B------:R-:W-:Y:S05]  /*02a0*/  @!P0 BRA `(.L_x_3) ;  /* 0x0000000000108947 */ /* 0x000fea0003800000 */
[----:B------:R-:W-:Y:S01]  /*02b0*/  UMOV UR4, 0xffffffff ;  /* 0xffffffff00047882 */ /* 0x000fe20000000000 */
[----:B------:R-:W-:Y:S02]  /*02c0*/  SHF.R.U32.HI R7, RZ, 0x1f, R7 ;  /* 0x0000001fff077819 */ /* 0x000fe40000011607 */
[----:B0-----:R-:W-:Y:S01]  /*02d0*/  IADD3 R6, PT, PT, R0, 0x1, RZ ;  /* 0x0000000100067810 */ /* 0x001fe20007ffe0ff */
[----:B------:R-:W-:Y:S06]  /*02e0*/  BRA.DIV UR4, `(.L_x_4) ;  /* 0x0000001a04487947 */ /* 0x000fec000b800000 */
.L_x_3:
[----:B------:R-:W-:Y:S01]  /*02f0*/  ISETP.NE.AND P1, PT, R0, RZ, PT ;  /* 0x000000ff0000720c */ /* 0x000fe20003f25270 */
[----:B------:R-:W-:Y:S05]  /*0300*/  WARPSYNC.ALL ;  /* 0x0000000000007948 */ /* 0x000fea0003800000 */
[----:B------:R-:W-:Y:S01]  /*0310*/  UIADD3 UR4, UPT, UPT, UR5, 0x20, URZ ;  /* 0x0000002005047890 */ /* 0x000fe2000fffe0ff */
[----:B------:R-:W-:Y:S01]  /*0320*/  BAR.SYNC.DEFER_BLOCKING 0x0 ;  /* 0x0000000000007b1d */ /* 0x000fe20000010000 */
[----:B------:R-:W-:Y:S02]  /*0330*/  CS2R R8, SRZ ;  /* 0x0000000000087805 */ /* 0x000fe4000001ff00 */
[----:B------:R-:W-:-:S03]  /*0340*/  ULEA UR4, UR7, UR4, 0x18 ;  /* 0x0000000407047291 */ /* 0x000fc6000f8ec0ff */
[----:B------:R-:W-:Y:S03]  /*0350*/  BSSY B0, `(.L_x_5) ;  /* 0x000000a000007945 */ /* 0x000fe60003800000 */
[----:B0-----:R-:W-:Y:S01]  /*0360*/  LEA R6, R0, UR4, 0x2 ;  /* 0x0000000400067c11 */ /* 0x001fe2000f8e10ff */
[----:B------:R-:W-:Y:S06]  /*0370*/  @!P1 BRA `(.L_x_6) ;  /* 0x00000000001c9947 */ /* 0x000fec0003800000 */
[----:B------:R-:W0:Y:S01]  /*0380*/  LDS R7, [R6+-0x4] ;  /* 0xfffffc0006077984 */ /* 0x000e220000000800 */
[----:B------:R-:W-:Y:S01]  /*0390*/  UMOV UR4, 0xffffffff ;  /* 0xffffffff00047882 */ /* 0x000fe20000000000 */
[----:B------:R-:W-:Y:S01]  /*03a0*/  VIADD R8, R0, 0xffffffff ;  /* 0xffffffff00087836 */ /* 0x000fe20000000000 */
[----:B0-----:R-:W-:Y:S01]  /*03b0*/  SHF.R.U32.HI R7, RZ, 0x1f, R7 ;  /* 0x0000001fff077819 */ /* 0x001fe20000011607 */
[----:B------:R-:W-:Y:S06]  /*03c0*/  BRA.DIV UR4, `(.L_x_7) ;  /* 0x0000001a04387947 */ /* 0x000fec000b800000 */
[----:B------:R0:W1:Y:S02]  /*03d0*/  SHFL.IDX PT, R8, R7, R8, 0x1f ;  /* 0x00001f0807087589 */ /* 0x00006400000e0000 */
.L_x_27:
[----:B------:R-:W-:-:S07]  /*03e0*/  IMAD.MOV.U32 R9, RZ, RZ, RZ ;  /* 0x000000ffff097224 */ /* 0x000fce00078e00ff */
.L_x_6:
[----:B------:R-:W-:Y:S05]  /*03f0*/  BSYNC B0 ;  /* 0x0000000000007941 */ /* 0x000fea0003800000 */
.L_x_5:
[----:B------:R-:W2:Y:S02]  /*0400*/  LDCU.128 UR12, c[0x0][0x390] ;  /* 0x00007200ff0c77ac */ /* 0x000ea40008000c00 */
[C---:B--2---:R-:W-:Y:S02]  /*0410*/  IADD3 R10, P2, PT, R5.reuse, UR12, RZ ;  /* 0x0000000c050a7c10 */ /* 0x044fe4000ff5e0ff */
[----:B------:R-:W-:Y:S02]  /*0420*/  IADD3 R12, P3, PT, R5, UR14, RZ ;  /* 0x0000000e050c7c10 */ /* 0x000fe4000ff7e0ff */
[C---:B------:R-:W-:Y:S02]  /*0430*/  IADD3.X R11, PT, PT, R4.reuse, UR13, RZ, P2, !PT ;  /* 0x0000000d040b7c10 */ /* 0x040fe400097fe4ff */
[----:B------:R-:W-:-:S04]  /*0440*/  IADD3.X R13, PT, PT, R4, UR15, RZ, P3, !PT ;  /* 0x0000000f040d7c10 */ /* 0x000fc80009ffe4ff */
[----:B------:R-:W1:Y:S04]  /*0450*/  LDG.E R11, desc[UR10][R10.64] ;  /* 0x0000000a0a0b7981 */ /* 0x000e68000c1e1900 */
[----:B------:R-:W1:Y:S02]  /*0460*/  LDG.E R12, desc[UR10][R12.64] ;  /* 0x0000000a0c0c7981 */ /* 0x000e64000c1e1900 */
[----:B-1----:R-:W-:-:S04]  /*0470*/  IADD3 R15, P2, P3, R11, -R8, -R12 ;  /* 0x800000080b0f7210 */ /* 0x002fc80007b5e80c */
[----:B0-----:R-:W-:Y:S01]  /*0480*/  IADD3.X R7, PT, PT, RZ, -0x1, ~R9, P2, P3 ;  /* 0xffffffffff077810 */ /* 0x001fe200017e6c09 */
[----:B------:R-:W-:Y:S08]  /*0490*/  @!P0 BRA `(.L_x_8) ;  /* 0x0000000000108947 */ /* 0x000ff00003800000 */
[----:B------:R-:W-:Y:S01]  /*04a0*/  UMOV UR4, 0xffffffff ;  /* 0xffffffff00047882 */ /* 0x000fe20000000000 */
[----:B------:R-:W-:Y:S02]  /*04b0*/  SHF.R.U32.HI R7, RZ, 0x1f, R7 ;  /* 0x0000001fff077819 */ /* 0x000fe40000011607 */
[----:B------:R-:W-:Y:S01]  /*04c0*/  IADD3 R8, PT, PT, R0, 0x1, RZ ;  /* 0x0000000100087810 */ /* 0x000fe20007ffe0ff */
[----:B------:R-:W-:Y:S06]  /*04d0*/  BRA.DIV UR4, `(.L_x_9) ;  /* 0x0000001a04147947 */ /* 0x000fec000b800000 */
.L_x_8:
[----:B------:R-:W-:Y:S05]  /*04e0*/  WARPSYNC.ALL ;  /* 0x0000000000007948 */ /* 0x000fea0003800000 */
[----:B------:R-:W0:Y:S01]  /*04f0*/  LDCU.64 UR12, c[0x0][0x3a0] ;  /* 0x00007400ff0c77ac */ /* 0x000e220008000a00 */
[----:B------:R-:W-:Y:S01]  /*0500*/  STS [R6], R15 ;  /* 0x0000000f06007388 */ /* 0x000fe20000000800 */
[----:B------:R-:W-:-:S04]  /*0510*/  UIADD3 UR4, UPT, UPT, UR5, 0x40, URZ ;  /* 0x0000004005047890 */ /* 0x000fc8000fffe0ff */
[----:B------:R-:W-:Y:S01]  /*0520*/  ULEA UR4, UR7, UR4, 0x18 ;  /* 0x0000000407047291 */ /* 0x000fe2000f8ec0ff */
[----:B------:R-:W-:Y:S01]  /*0530*/  BAR.SYNC.DEFER_BLOCKING 0x0 ;  /* 0x0000000000007b1d */ /* 0x000fe20000010000 */
[----:B0-----:R-:W-:-:S04]  /*0540*/  IADD3 R12, P2, PT, R5, UR12, RZ ;  /* 0x0000000c050c7c10 */ /* 0x001fc8000ff5e0ff */
[----:B------:R-:W-:Y:S02]  /*0550*/  IADD3.X R13, PT, PT, R4, UR13, RZ, P2, !PT ;  /* 0x0000000d040d7c10 */ /* 0x000fe400097fe4ff */
[----:B------:R-:W-:-:S05]  /*0560*/  LEA R4, R0, UR4, 0x2 ;  /* 0x0000000400047c11 */ /* 0x000fca000f8e10ff */
[----:B------:R-:W-:Y:S01]  /*0570*/  STS [R4], RZ ;  /* 0x000000ff04007388 */ /* 0x000fe20000000800 */
[----:B------:R-:W-:Y:S06]  /*0580*/  BAR.SYNC.DEFER_BLOCKING 0x0 ;  /* 0x0000000000007b1d */ /* 0x000fec0000010000 */
[----:B------:R-:W2:Y:S01]  /*0590*/  LDG.E R5, desc[UR10][R12.64] ;  /* 0x0000000a0c057981 */ /* 0x000ea2000c1e1900 */
[----:B------:R-:W-:Y:S01]  /*05a0*/  UIADD3 UR4, UPT, UPT, UR5, 0x80, URZ ;  /* 0x0000008005047890 */ /* 0x000fe2000fffe0ff */
[----:B------:R-:W-:Y:S02]  /*05b0*/  BSSY B0, `(.L_x_10) ;  /* 0x000002f000007945 */ /* 0x000fe40003800000 */
[----:B------:R-:W2:Y:S01]  /*05c0*/  LDS R8, [UR6+0x20] ;  /* 0x00002006ff087984 */ /* 0x000ea20008000800 */
[----:B------:R-:W-:Y:S01]  /*05d0*/  ULEA UR4, UR7, UR4, 0x18 ;  /* 0x0000000407047291 */ /* 0x000fe2000f8ec0ff */
[----:B--2---:R-:W-:-:S05]  /*05e0*/  IMAD.WIDE.U32 R8, R5, R8, RZ ;  /* 0x0000000805087225 */ /* 0x004fca00078e00ff */
[----:B------:R-:W-:Y:S04]  /*05f0*/  ATOMS.ADD RZ, [R4], R8 ;  /* 0x0000000804ff738c */ /* 0x000fe80000000000 */
[----:B------:R-:W-:Y:S04]  /*0600*/  ATOMS.ADD RZ, [R4+0x4], R9 ;  /* 0x0000040904ff738c */ /* 0x000fe80000000000 */
[----:B------:R-:W0:Y:S02]  /*0610*/  LDS R10, [UR6+0x24] ;  /* 0x00002406ff0a7984 */ /* 0x000e240008000800 */
[----:B0-----:R-:W-:-:S05]  /*0620*/  IMAD.WIDE.U32 R10, R5, R10, RZ ;  /* 0x0000000a050a7225 */ /* 0x001fca00078e00ff */
[----:B------:R-:W-:Y:S04]  /*0630*/  ATOMS.ADD RZ, [R4+0x4], R10 ;  /* 0x0000040a04ff738c */ /* 0x000fe80000000000 */
        /* <DEDUP_REMOVED lines=12> */
[----:B------:R0:W-:Y:S04]  /*0700*/  ATOMS.ADD RZ, [R4+0x14], R9 ;  /* 0x0000140904ff738c */ /* 0x0001e80000000000 */
[----:B------:R-:W1:Y:S01]  /*0710*/  LDS R10, [UR6+0x34] ;  /* 0x00003406ff0a7984 */ /* 0x000e620008000800 */
[----:B0-----:R-:W-:Y:S01]  /*0720*/  CS2R R8, SRZ ;  /* 0x0000000000087805 */ /* 0x001fe2000001ff00 */
[----:B-1----:R-:W-:-:S05]  /*0730*/  IMAD.WIDE.U32 R10, R5, R10, RZ ;  /* 0x0000000a050a7225 */ /* 0x002fca00078e00ff */
[----:B------:R0:W-:Y:S04]  /*0740*/  ATOMS.ADD RZ, [R4+0x14], R10 ;  /* 0x0000140a04ff738c */ /* 0x0001e80000000000 */
[----:B------:R-:W-:Y:S04]  /*0750*/  ATOMS.ADD RZ, [R4+0x18], R11 ;  /* 0x0000180b04ff738c */ /* 0x000fe80000000000 */
[----:B------:R-:W1:Y:S01]  /*0760*/  LDS R6, [UR6+0x38] ;  /* 0x00003806ff067984 */ /* 0x000e620008000800 */
[----:B0-----:R-:W-:Y:S02]  /*0770*/  VIADD R10, R0, 0x1 ;  /* 0x00000001000a7836 */ /* 0x001fe40000000000 */
[----:B-1----:R-:W-:-:S05]  /*0780*/  IMAD.WIDE.U32 R6, R5, R6, RZ ;  /* 0x0000000605067225 */ /* 0x002fca00078e00ff */
[----:B------:R-:W-:Y:S04]  /*0790*/  ATOMS.ADD RZ, [R4+0x18], R6 ;  /* 0x0000180604ff738c */ /* 0x000fe80000000000 */
[----:B------:R-:W-:Y:S04]  /*07a0*/  ATOMS.ADD RZ, [R4+0x1c], R7 ;  /* 0x00001c0704ff738c */ /* 0x000fe80000000000 */
[----:B------:R-:W0:Y:S02]  /*07b0*/  LDS R12, [UR6+0x3c] ;  /* 0x00003c06ff0c7984 */ /* 0x000e240008000800 */
[----:B0-----:R-:W-:Y:S01]  /*07c0*/  IMAD.WIDE.U32 R12, R5, R12, RZ ;  /* 0x0000000c050c7225 */ /* 0x001fe200078e00ff */
[----:B------:R-:W-:-:S04]  /*07d0*/  LEA R5, R0, UR4, 0x2 ;  /* 0x0000000400057c11 */ /* 0x000fc8000f8e10ff */
[----:B------:R0:W-:Y:S04]  /*07e0*/  ATOMS.ADD RZ, [R4+0x1c], R12 ;  /* 0x00001c0c04ff738c */ /* 0x0001e80000000000 */
[----:B------:R0:W-:Y:S01]  /*07f0*/  ATOMS.ADD RZ, [R4+0x20], R13 ;  /* 0x0000200d04ff738c */ /* 0x0001e20000000000 */
[----:B------:R-:W-:Y:S08]  /*0800*/  BAR.SYNC.DEFER_BLOCKING 0x0 ;  /* 0x0000000000007b1d */ /* 0x000ff00000010000 */
[----:B------:R-:W-:Y:S06]  /*0810*/  BAR.SYNC.DEFER_BLOCKING 0x0 ;  /* 0x0000000000007b1d */ /* 0x000fec0000010000 */
[----:B0-----:R-:W-:Y:S05]  /*0820*/  @!P1 BRA `(.L_x_11) ;  /* 0x00000000001c9947 */ /* 0x001fea0003800000 */
[----:B------:R-:W0:Y:S01]  /*0830*/  LDS R6, [R5+-0x4] ;  /* 0xfffffc0005067984 */ /* 0x000e220000000800 */
[----:B------:R-:W-:Y:S01]  /*0840*/  UMOV UR4, 0xffffffff ;  /* 0xffffffff00047882 */ /* 0x000fe20000000000 */
[----:B------:R-:W-:Y:S01]  /*0850*/  VIADD R7, R0, 0xffffffff ;  /* 0xffffffff00077836 */ /* 0x000fe20000000000 */
[----:B0-----:R-:W-:Y:S01]  /*0860*/  SHF.R.U32.HI R6, RZ, 0x1f, R6 ;  /* 0x0000001fff067819 */ /* 0x001fe20000011606 */
[----:B------:R-:W-:Y:S06]  /*0870*/  BRA.DIV UR4, `(.L_x_12) ;  /* 0x0000001604547947 */ /* 0x000fec000b800000 */
[----:B------:R0:W1:Y:S02]  /*0880*/  SHFL.IDX PT, R8, R6, R7, 0x1f ;  /* 0x00001f0706087589 */ /* 0x00006400000e0000 */
.L_x_31:
[----:B------:R-:W-:-:S07]  /*0890*/  HFMA2 R9, -RZ, RZ, 0, 0 ;  /* 0x00000000ff097431 */ /* 0x000fce00000001ff */
.L_x_11:
[----:B------:R-:W-:Y:S05]  /*08a0*/  BSYNC B0 ;  /* 0x0000000000007941 */ /* 0x000fea0003800000 */
.L_x_10:
[----:B------:R-:W-:Y:S01]  /*08b0*/  LDS R3, [R3+UR6] ;  /* 0x0000000603037984 */ /* 0x000fe20008000800 */
[----:B------:R-:W2:Y:S03]  /*08c0*/  LDC.64 R20, c[0x0][0x3a8] ;  /* 0x0000ea00ff147b82 */ /* 0x000ea60000000a00 */
[----:B------:R-:W1:Y:S02]  /*08d0*/  LDS R4, [R4] ;  /* 0x0000000004047984 */ /* 0x000e640000000800 */
[----:B-1----:R-:W-:-:S04]  /*08e0*/  IADD3 R0, P2, P3, R4, R8, R3 ;  /* 0x0000000804007210 */ /* 0x002fc80007b5e003 */
[----:B------:R-:W-:Y:S01]  /*08f0*/  IADD3.X R8, PT, PT, RZ, R9, RZ, P2, P3 ;  /* 0x00000009ff087210 */ /* 0x000fe200017e64ff */
[----:B------:R1:W-:Y:S01]  /*0900*/  STS [R5], R0 ;  /* 0x0000000005007388 */ /* 0x0003e20000000800 */
[----:B--2---:R-:W-:Y:S07]  /*0910*/  @!P0 BRA `(.L_x_13) ;  /* 0x0000000000088947 */ /* 0x004fee0003800000 */
[----:B------:R-:W-:-:S03]  /*0920*/  UMOV UR4, 0xffffffff ;  /* 0xffffffff00047882 */ /* 0x000fc60000000000 */
[----:B------:R-:W-:Y:S05]  /*0930*/  BRA.DIV UR4, `(.L_x_14) ;  /* 0x0000001604447947 */ /* 0x000fea000b800000 */
.L_x_13:
[----:B------:R-:W-:Y:S05]  /*0940*/  WARPSYNC.ALL ;  /* 0x0000000000007948 */ /* 0x000fea0003800000 */
[----:B------:R-:W-:Y:S06]  /*0950*/  BAR.SYNC.DEFER_BLOCKING 0x0 ;  /* 0x0000000000007b1d */ /* 0x000fec0000010000 */
[----:B------:R-:W2:Y:S01]  /*0960*/  LDCU UR4, c[0x0][0x3b0] ;  /* 0x00007600ff0477ac */ /* 0x000ea20008000800 */
[----:B------:R-:W3:Y:S04]  /*0970*/  LDG.E R17, desc[UR10][R20.64] ;  /* 0x0000000a14117981 */ /* 0x000ee8000c1e1900 */
[----:B------:R-:W4:Y:S04]  /*0980*/  LDG.E R3, desc[UR10][R20.64+0x4] ;  /* 0x0000040a14037981 */ /* 0x000f28000c1e1900 */
[----:B------:R-:W5:Y:S04]  /*0990*/  LDG.E R4, desc[UR10][R20.64+0x8] ;  /* 0x0000080a14047981 */ /* 0x000f68000c1e1900 */
[----:B------:R-:W5:Y:S04]  /*09a0*/  LDG.E R16, desc[UR10][R20.64+0xc] ;  /* 0x00000c0a14107981 */ /* 0x000f68000c1e1900 */
[----:B0-----:R-:W5:Y:S04]  /*09b0*/  LDG.E R7, desc[UR10][R20.64+0x10] ;  /* 0x0000100a14077981 */ /* 0x001f68000c1e1900 */
[----:B-1----:R-:W5:Y:S04]  /*09c0*/  LDG.E R0, desc[UR10][R20.64+0x14] ;  /* 0x0000140a14007981 */ /* 0x002f68000c1e1900 */
[----:B------:R-:W5:Y:S04]  /*09d0*/  LDG.E R6, desc[UR10][R20.64+0x18] ;  /* 0x0000180a14067981 */ /* 0x000f68000c1e1900 */
[----:B------:R0:W5:Y:S01]  /*09e0*/  LDG.E R5, desc[UR10][R20.64+0x1c] ;  /* 0x00001c0a14057981 */ /* 0x000162000c1e1900 */
[----:B------:R-:W-:-:S03]  /*09f0*/  IMAD.MOV.U32 R9, RZ, RZ, RZ ;  /* 0x000000ffff097224 */ /* 0x000fc600078e00ff */
[----:B------:R-:W2:Y:S02]  /*0a00*/  LDS.128 R12, [UR6+0x80] ;  /* 0x00008006ff0c7984 */ /* 0x000ea40008000c00 */
[----:B--2---:R-:W-:Y:S02]  /*0a10*/  IMAD R22, R12, UR4, RZ ;  /* 0x000000040c167c24 */ /* 0x004fe4000f8e02ff */
[----:B------:R-:W-:-:S04]  /*0a20*/  IMAD.MOV.U32 R8, RZ, RZ, R12 ;  /* 0x000000ffff087224 */ /* 0x000fc800078e000c */
[----:B---3--:R-:W-:-:S05]  /*0a30*/  IMAD.HI.U32 R8, R22, R17, R8 ;  /* 0x0000001116087227 */ /* 0x008fca00078e0008 */
[----:B------:R-:W-:Y:S02]  /*0a40*/  IADD3 R12, P2, PT, R8, R13, RZ ;  /* 0x0000000d080c7210 */ /* 0x000fe40007f5e0ff */
[----:B------:R-:W1:Y:S02]  /*0a50*/  LDS.128 R8, [UR6+0x90] ;  /* 0x00009006ff087984 */ /* 0x000e640008000c00 */
[----:B------:R-:W-:-:S03]  /*0a60*/  IADD3.X R13, PT, PT, RZ, RZ, RZ, P2, !PT ;  /* 0x000000ffff0d7210 */ /* 0x000fc600017fe4ff */
[----:B----4-:R-:W-:-:S04]  /*0a70*/  IMAD.WIDE.U32 R12, R22, R3, R12 ;  /* 0x00000003160c7225 */ /* 0x010fc800078e000c */
[----:B------:R-:W-:Y:S01]  /*0a80*/  IMAD R23, R12, UR4, RZ ;  /* 0x000000040c177c24 */ /* 0x000fe2000f8e02ff */
[----:B------:R-:W-:Y:S01]  /*0a90*/  IADD3 R18, P2, PT, R13, R14, RZ ;  /* 0x0000000e0d127210 */ /* 0x000fe20007f5e0ff */
[----:B------:R-:W-:-:S04]  /*0aa0*/  IMAD.MOV.U32 R13, RZ, RZ, RZ ;  /* 0x000000ffff0d7224 */ /* 0x000fc800078e00ff */
[----:B------:R-:W-:Y:S02]  /*0ab0*/  IMAD.X R19, RZ, RZ, RZ, P2 ;  /* 0x000000ffff137224 */ /* 0x000fe400010e06ff */
[----:B------:R-:W-:-:S04]  /*0ac0*/  IMAD.HI.U32 R13, R17, R23, R12 ;  /* 0x00000017110d7227 */ /* 0x000fc800078e000c */
[----:B-----5:R-:W-:-:S05]  /*0ad0*/  IMAD.WIDE.U32 R18, R22, R4, R18 ;  /* 0x0000000416127225 */ /* 0x020fca00078e0012 */
[----:B------:R-:W-:Y:S02]  /*0ae0*/  IADD3 R14, P2, PT, R19, R15, RZ ;  /* 0x0000000f130e7210 */ /* 0x000fe40007f5e0ff */
[----:B------:R-:W-:Y:S02]  /*0af0*/  IADD3 R12, P3, PT, R18, R13, RZ ;  /* 0x0000000d120c7210 */ /* 0x000fe40007f7e0ff */
[----:B------:R-:W-:-:S03]  /*0b00*/  IADD3.X R15, PT, PT, RZ, RZ, RZ, P2, !PT ;  /* 0x000000ffff0f7210 */ /* 0x000fc600017fe4ff */
[----:B------:R-:W-:Y:S02]  /*0b10*/  IMAD.X R13, RZ, RZ, RZ, P3 ;  /* 0x000000ffff0d7224 */ /* 0x000fe400018e06ff */
[----:B------:R-:W-:-:S04]  /*0b20*/  IMAD.WIDE.U32 R14, R22, R16, R14 ;  /* 0x00000010160e7225 */ /* 0x000fc800078e000e */
[----:B------:R-:W-:Y:S01]  /*0b30*/  IMAD.WIDE.U32 R12, R3, R23, R12 ;  /* 0x00000017030c7225 */ /* 0x000fe200078e000c */
[----:B-1----:R-:W-:-:S03]  /*0b40*/  IADD3 R18, P2, PT, R8, R15, RZ ;  /* 0x0000000f08127210 */ /* 0x002fc60007f5e0ff */
[----:B------:R-:W-:Y:S01]  /*0b50*/  IMAD R24, R12, UR4, RZ ;  /* 0x000000040c187c24 */ /* 0x000fe2000f8e02ff */
[----:B------:R-:W-:Y:S01]  /*0b60*/  IADD3 R14, P3, PT, R14, R13, RZ ;  /* 0x0000000d0e0e7210 */ /* 0x000fe20007f7e0ff */
[----:B------:R-:W-:Y:S01]  /*0b70*/  IMAD.MOV.U32 R13, RZ, RZ, RZ ;  /* 0x000000ffff0d7224 */ /* 0x000fe200078e00ff */
[----:B------:R-:W-:-:S03]  /*0b80*/  IADD3.X R19, PT, PT, RZ, RZ, RZ, P2, !PT ;  /* 0x000000ffff137210 */ /* 0x000fc600017fe4ff */
[----:B------:R-:W-:Y:S02]  /*0b90*/  IMAD.X R15, RZ, RZ, RZ, P3 ;  /* 0x000000ffff0f7224 */ /* 0x000fe400018e06ff */
[----:B------:R-:W-:-:S04]  /*0ba0*/  IMAD.HI.U32 R13, R17, R24, R12 ;  /* 0x00000018110d7227 */ /* 0x000fc800078e000c */
[----:B------:R-:W-:-:S04]  /*0bb0*/  IMAD.WIDE.U32 R14, R4, R23, R14 ;  /* 0x00000017040e7225 */ /* 0x000fc800078e000e */
[----:B------:R-:W-:Y:S01]  /*0bc0*/  IMAD.WIDE.U32 R18, R22, R7, R18 ;  /* 0x0000000716127225 */ /* 0x000fe200078e0012 */
[----:B------:R-:W-:Y:S02]  /*0bd0*/  IADD3 R12, P4, PT, R14, R13, RZ ;  /* 0x0000000d0e0c7210 */ /* 0x000fe40007f9e0ff */
[----:B------:R-:W-:-:S03]  /*0be0*/  IADD3 R8, P3, PT, R18, R15, RZ ;  /* 0x0000000f12087210 */ /* 0x000fc60007f7e0ff */
[----:B------:R-:W-:Y:S01]  /*0bf0*/  IMAD.X R13, RZ, RZ, RZ, P4 ;  /* 0x000000ffff0d7224 */ /* 0x000fe200020e06ff */
[----:B------:R-:W-:Y:S01]  /*0c00*/  IADD3 R14, P2, PT, R19, R9, RZ ;  /* 0x00000009130e7210 */ /* 0x000fe20007f5e0ff */
[----:B------:R-:W-:-:S03]  /*0c10*/  IMAD.X R9, RZ, RZ, RZ, P3 ;  /* 0x000000ffff097224 */ /* 0x000fc600018e06ff */
[----:B------:R-:W-:Y:S01]  /*0c20*/  IADD3.X R15, PT, PT, RZ, RZ, RZ, P2, !PT ;  /* 0x000000ffff0f7210 */ /* 0x000fe200017fe4ff */
[----:B------:R-:W-:-:S04]  /*0c30*/  IMAD.WIDE.U32 R12, R3, R24, R12 ;  /* 0x00000018030c7225 */ /* 0x000fc800078e000c */
[----:B------:R-:W-:-:S04]  /*0c40*/  IMAD.WIDE.U32 R8, R16, R23, R8 ;  /* 0x0000001710087225 */ /* 0x000fc800078e0008 */
[----:B------:R-:W-:Y:S01]  /*0c50*/  IMAD.WIDE.U32 R14, R22, R0, R14 ;  /* 0x00000000160e7225 */ /* 0x000fe200078e000e */
[----:B------:R-:W-:-:S03]  /*0c60*/  IADD3 R8, P4, PT, R8, R13, RZ ;  /* 0x0000000d08087210 */ /* 0x000fc60007f9e0ff */
[----:B------:R-:W-:Y:S01]  /*0c70*/  IMAD.MOV.U32 R13, RZ, RZ, RZ ;  /* 0x000000ffff0d7224 */ /* 0x000fe200078e00ff */
[----:B------:R-:W-:Y:S01]  /*0c80*/  IADD3 R18, P2, PT, R15, R10, RZ ;  /* 0x0000000a0f127210 */ /* 0x000fe20007f5e0ff */
[----:B------:R-:W-:Y:S01]  /*0c90*/  IMAD R10, R12, UR4, RZ ;  /* 0x000000040c0a7c24 */ /* 0x000fe2000f8e02ff */
[----:B0-----:R-:W-:Y:S01]  /*0ca0*/  IADD3 R20, P3, PT, R14, R9, RZ ;  /* 0x000000090e147210 */ /* 0x001fe20007f7e0ff */
[----:B------:R-:W-:Y:S01]  /*0cb0*/  IMAD.X R9, RZ, RZ, RZ, P4 ;  /* 0x000000ffff097224 */ /* 0x000fe200020e06ff */
[----:B------:R-:W-:Y:S01]  /*0cc0*/  IADD3.X R19, PT, PT, RZ, RZ, RZ, P2, !PT ;  /* 0x000000ffff137210 */ /* 0x000fe200017fe4ff */
[----:B------:R-:W-:Y:S02]  /*0cd0*/  IMAD.HI.U32 R25, R17, R10, R12 ;  /* 0x0000000a11197227 */ /* 0x000fe400078e000c */
[----:B------:R-:W0:Y:S02]  /*0ce0*/  LDS.128 R12, [UR6+0xa0] ;  /* 0x0000a006ff0c7984 */ /* 0x000e240008000c00 */
[----:B------:R-:W-:-:S02]  /*0cf0*/  IMAD.X R21, RZ, RZ, RZ, P3 ;  /* 0x000000ffff157224 */ /* 0x000fc400018e06ff */
[----:B------:R-:W-:-:S04]  /*0d00*/  IMAD.WIDE.U32 R8, R4, R24, R8 ;  /* 0x0000001804087225 */ /* 0x000fc800078e0008 */
[----:B------:R-:W-:Y:S01]  /*0d10*/  IMAD.WIDE.U32 R20, R7, R23, R20 ;  /* 0x0000001707147225 */ /* 0x000fe200078e0014 */
[----:B------:R-:W-:-:S03]  /*0d20*/  IADD3 R8, P3, PT, R8, R25, RZ ;  /* 0x0000001908087210 */ /* 0x000fc60007f7e0ff */
[----:B------:R-:W-:Y:S01]  /*0d30*/  IMAD.WIDE.U32 R18, R22, R6, R18 ;  /* 0x0000000616127225 */ /* 0x000fe200078e0012 */
[----:B------:R-:W-:Y:S02]  /*0d40*/  IADD3 R20, P4, PT, R20, R9, RZ ;  /* 0x0000000914147210 */ /* 0x000fe40007f9e0ff */
[----:B------:R-:W-:Y:S02]  /*0d50*/  IADD3.X R9, PT, PT, RZ, RZ, RZ, P3, !PT ;  /* 0x000000ffff097210 */ /* 0x000fe40001ffe4ff */
[----:B------:R-:W-:Y:S01]  /*0d60*/  IADD3 R18, P3, PT, R18, R21, RZ ;  /* 0x0000001512127210 */ /* 0x000fe20007f7e0ff */
[----:B------:R-:W-:Y:S01]  /*0d70*/  IMAD.X R21, RZ, RZ, RZ, P4 ;  /* 0x000000ffff157224 */ /* 0x000fe200020e06ff */
[----:B------:R-:W-:Y:S01]  /*0d80*/  IADD3 R26, P2, PT, R19, R11, RZ ;  /* 0x0000000b131a7210 */ /* 0x000fe20007f5e0ff */
[----:B------:R-:W-:-:S04]  /*0d90*/  IMAD.WIDE.U32 R8, R3, R10, R8 ;  /* 0x0000000a03087225 */ /* 0x000fc800078e0008 */
[----:B------:R-:W-:Y:S02]  /*0da0*/  IMAD.X R19, RZ, RZ, RZ, P3 ;  /* 0x000000ffff137224 */ /* 0x000fe400018e06ff */
[----:B------:R-:W-:Y:S02]  /*0db0*/  IMAD.X R27, RZ, RZ, RZ, P2 ;  /* 0x000000ffff1b7224 */ /* 0x000fe400010e06ff */
[----:B------:R-:W-:-:S04]  /*0dc0*/  IMAD.WIDE.U32 R20, R16, R24, R20 ;  /* 0x0000001810147225 */ /* 0x000fc800078e0014 */
[----:B------:R-:W-:-:S04]  /*0dd0*/  IMAD.WIDE.U32 R18, R0, R23, R18 ;  /* 0x0000001700127225 */ /* 0x000fc800078e0012 */
[----:B------:R-:W-:-:S04]  /*0de0*/  IMAD.WIDE.U32 R28, R22, R5, R26 ;  /* 0x00000005161c7225 */ /* 0x000fc800078e001a */
[----:B------:R-:W-:Y:S02]  /*0df0*/  HFMA2 R27, -RZ, RZ, 0, 0 ;  /* 0x00000000ff1b7431 */ /* 0x000fe400000001ff */
[----:B------:R-:W-:Y:S01]  /*0e00*/  IMAD R25, R8, UR4, RZ ;  /* 0x0000000408197c24 */ /* 0x000fe2000f8e02ff */
[----:B0-----:R-:W-:Y:S01]  /*0e10*/  IADD3 R12, PT, PT, R12, R29, RZ ;  /* 0x0000001d0c0c7210 */ /* 0x001fe20007ffe0ff */
[----:B------:R-:W-:Y:S01]  /*0e20*/  IMAD.MOV.U32 R26, RZ, RZ, R8 ;  /* 0x000000ffff1a7224 */ /* 0x000fe200078e0008 */
[----:B------:R-:W-:Y:S02]  /*0e30*/  IADD3 R8, P4, PT, R20, R9, RZ ;  /* 0x0000000914087210 */ /* 0x000fe40007f9e0ff */
[----:B------:R-:W-:Y:S02]  /*0e40*/  IADD3 R20, P3, PT, R18, R21, RZ ;  /* 0x0000001512147210 */ /* 0x000fe40007f7e0ff */
[----:B------:R-:W-:Y:S01]  /*0e50*/  IADD3 R18, P2, PT, R28, R19, RZ ;  /* 0x000000131c127210 */ /* 0x000fe20007f5e0ff */
[----:B------:R-:W-:-:S02]  /*0e60*/  IMAD.X R9, RZ, RZ, RZ, P4 ;  /* 0x000000ffff097224 */ /* 0x000fc400020e06ff */
[----:B------:R-:W-:Y:S01]  /*0e70*/  IMAD.X R21, RZ, RZ, RZ, P3 ;  /* 0x000000ffff157224 */ /* 0x000fe200018e06ff */
[----:B------:R-:W-:Y:S01]  /*0e80*/  IADD3.X R19, PT, PT, RZ, RZ, RZ, P2, !PT ;  /* 0x000000ffff137210 */ /* 0x000fe200017fe4ff */
[----:B------:R-:W-:-:S04]  /*0e90*/  IMAD.HI.U32 R26, R17, R25, R26 ;  /* 0x00000019111a7227 */ /* 0x000fc800078e001a */
[----:B------:R-:W-:-:S04]  /*0ea0*/  IMAD.WIDE.U32 R18, R6, R23, R18 ;  /* 0x0000001706127225 */ /* 0x000fc800078e0012 */
[----:B------:R-:W-:Y:S01]  /*0eb0*/  IMAD.WIDE.U32 R28, R7, R24, R20 ;  /* 0x00000018071c7225 */ /* 0x000fe200078e0014 */
[----:B------:R-:W-:-:S03]  /*0ec0*/  IADD3 R20, P2, PT, R12, R19, RZ ;  /* 0x000000130c147210 */ /* 0x000fc60007f5e0ff */
[----:B------:R-:W-:Y:S01]  /*0ed0*/  IMAD.WIDE.U32 R8, R4, R10, R8 ;  /* 0x0000000a04087225 */ /* 0x000fe200078e0008 */
[----:B------:R-:W-:-:S03]  /*0ee0*/  IADD3 R18, P3, PT, R18, R29, RZ ;  /* 0x0000001d12127210 */ /* 0x000fc60007f7e0ff */
[----:B------:R-:W-:Y:S01]  /*0ef0*/  IMAD.X R21, RZ, RZ, RZ, P2 ;  /* 0x000000ffff157224 */ /* 0x000fe200010e06ff */
[----:B------:R-:W-:Y:S02]  /*0f00*/  IADD3 R26, P5, PT, R8, R26, RZ ;  /* 0x0000001a081a7210 */ /* 0x000fe40007fbe0ff */
[----:B------:R-:W-:Y:S01]  /*0f10*/  IADD3 R8, P4, PT, R28, R9, RZ ;  /* 0x000000091c087210 */ /* 0x000fe20007f9e0ff */
[----:B------:R-:W-:Y:S01]  /*0f20*/  IMAD.WIDE.U32 R20, R5, R23, R20 ;  /* 0x0000001705147225 */ /* 0x000fe200078e0014 */
[----:B------:R-:W-:-:S03]  /*0f30*/  IADD3.X R19, PT, PT, RZ, RZ, RZ, P3, !PT ;  /* 0x000000ffff137210 */ /* 0x000fc60001ffe4ff */
[----:B------:R-:W-:Y:S02]  /*0f40*/  IMAD.X R9, RZ, RZ, RZ, P4 ;  /* 0x000000ffff097224 */ /* 0x000fe400020e06ff */
[----:B------:R-:W-:-:S04]  /*0f50*/  IMAD.WIDE.U32 R18, R0, R24, R18 ;  /* 0x0000001800127225 */ /* 0x000fc800078e0012 */
[----:B------:R-:W-:Y:S02]  /*0f60*/  IMAD.X R27, RZ, RZ, RZ, P5 ;  /* 0x000000ffff1b7224 */ /* 0x000fe400028e06ff */
[----:B------:R-:W-:Y:S01]  /*0f70*/  IMAD.WIDE.U32 R22, R16, R10, R8 ;  /* 0x0000000a10167225 */ /* 0x000fe200078e0008 */
[----:B------:R-:W-:Y:S02]  /*0f80*/  IADD3 R8, P2, PT, R20, R19, RZ ;  /* 0x0000001314087210 */ /* 0x000fe40007f5e0ff */
[----:B------:R-:W-:Y:S01]  /*0f90*/  IADD3 R20, PT, PT, R21, R13, RZ ;  /* 0x0000000d15147210 */ /* 0x000fe20007ffe0ff */
[----:B------:R-:W-:Y:S01]  /*0fa0*/  IMAD.WIDE.U32 R26, R3, R25, R26 ;  /* 0x00000019031a7225 */ /* 0x000fe200078e001a */
[----:B------:R-:W-:-:S03]  /*0fb0*/  IADD3 R18, P3, PT, R18, R23, RZ ;  /* 0x0000001712127210 */ /* 0x000fc60007f7e0ff */
[----:B------:R-:W-:Y:S01]  /*0fc0*/  IMAD.X R9, RZ, RZ, RZ, P2 ;  /* 0x000000ffff097224 */ /* 0x000fe200010e06ff */
[----:B------:R-:W-:Y:S01]  /*0fd0*/  IADD3 R12, P4, PT, R22, R27, RZ ;  /* 0x0000001b160c7210 */ /* 0x000fe20007f9e0ff */
[----:B------:R-:W-:Y:S01]  /*0fe0*/  IMAD.X R19, RZ, RZ, RZ, P3 ;  /* 0x000000ffff137224 */ /* 0x000fe200018e06ff */
[----:B------:R-:W-:Y:S01]  /*0ff0*/  MOV R27, RZ ;  /* 0x000000ff001b7202 */ /* 0x000fe20000000f00 */
[----:B------:R-:W-:-:S04]  /*1000*/  IMAD.WIDE.U32 R8, R6, R24, R8 ;  /* 0x0000001806087225 */ /* 0x000fc800078e0008 */
[----:B------:R-:W-:Y:S01]  /*1010*/  IMAD.X R13, RZ, RZ, RZ, P4 ;  /* 0x000000ffff0d7224 */ /* 0x000fe200020e06ff */
[----:B------:R-:W-:Y:S01]  /*1020*/  IADD3 R20, P2, PT, R20, R9, RZ ;  /* 0x0000000914147210 */ /* 0x000fe20007f5e0ff */
[----:B------:R-:W-:Y:S02]  /*1030*/  IMAD R22, R26, UR4, RZ ;  /* 0x000000041a167c24 */ /* 0x000fe4000f8e02ff */
[----:B------:R-:W-:-:S04]  /*1040*/  IMAD.WIDE.U32 R18, R7, R10, R18 ;  /* 0x0000000a07127225 */ /* 0x000fc800078e0012 */
[----:B------:R-:W-:Y:S01]  /*1050*/  IMAD.WIDE.U32 R12, R4, R25, R12 ;  /* 0x00000019040c7225 */ /* 0x000fe200078e000c */
[----:B------:R-:W-:-:S03]  /*1060*/  IADD3 R8, P3, PT, R8, R19, RZ ;  /* 0x0000001308087210 */ /* 0x000fc60007f7e0ff */
[----:B------:R-:W-:-:S04]  /*1070*/  IMAD.HI.U32 R27, R17, R22, R26 ;  /* 0x00000016111b7227 */ /* 0x000fc800078e001a */
[----:B------:R-:W-:Y:S01]  /*1080*/  IMAD.X R21, RZ, RZ, RZ, P2 ;  /* 0x000000ffff157224 */ /* 0x000fe200010e06ff */
[----:B------:R-:W-:Y:S01]  /*1090*/  IADD3 R26, P2, PT, R18, R13, RZ ;  /* 0x0000000d121a7210 */ /* 0x000fe20007f5e0ff */
[----:B------:R-:W-:Y:S01]  /*10a0*/  IMAD.X R9, RZ, RZ, RZ, P3 ;  /* 0x000000ffff097224 */ /* 0x000fe200018e06ff */
[----:B------:R-:W-:Y:S01]  /*10b0*/  IADD3 R18, P4, PT, R12, R27, RZ ;  /* 0x0000001b0c127210 */ /* 0x000fe20007f9e0ff */
[----:B------:R-:W-:Y:S01]  /*10c0*/  IMAD.WIDE.U32 R12, R5, R24, R20 ;  /* 0x00000018050c7225 */ /* 0x000fe200078e0014 */
[----:B------:R-:W-:-:S03]  /*10d0*/  IADD3.X R27, PT, PT, RZ, RZ, RZ, P2, !PT ;  /* 0x000000ffff1b7210 */ /* 0x000fc600017fe4ff */
[----:B------:R-:W-:Y:S02]  /*10e0*/  IMAD.X R19, RZ, RZ, RZ, P4 ;  /* 0x000000ffff137224 */ /* 0x000fe400020e06ff */
[----:B------:R-:W-:-:S04]  /*10f0*/  IMAD.WIDE.U32 R26, R16, R25, R26 ;  /* 0x00000019101a7225 */ /* 0x000fc800078e001a */
[----:B------:R-:W-:-:S04]  /*1100*/  IMAD.WIDE.U32 R18, R3, R22, R18 ;  /* 0x0000001603127225 */ /* 0x000fc800078e0012 */
[----:B------:R-:W-:Y:S01]  /*1110*/  IMAD.WIDE.U32 R20, R0, R10, R8 ;  /* 0x0000000a00147225 */ /* 0x000fe200078e0008 */
[----:B------:R-:W-:-:S03]  /*1120*/  IADD3 R8, P4, PT, R26, R19, RZ ;  /* 0x000000131a087210 */ /* 0x000fc60007f9e0ff */
[----:B------:R-:W-:Y:S02]  /*1130*/  HFMA2 R19, -RZ, RZ, 0, 0 ;  /* 0x00000000ff137431 */ /* 0x000fe400000001ff */
[----:B------:R-:W-:Y:S01]  /*1140*/  IMAD.IADD R26, R13, 0x1, R14 ;  /* 0x000000010d1a7824 */ /* 0x000fe200078e020e */
[----:B------:R-:W-:Y:S01]  /*1150*/  IADD3 R12, P2, PT, R12, R21, RZ ;  /* 0x000000150c0c7210 */ /* 0x000fe20007f5e0ff */
[----:B------:R-:W-:Y:S01]  /*1160*/  IMAD R14, R18, UR4, RZ ;  /* 0x00000004120e7c24 */ /* 0x000fe2000f8e02ff */
[----:B------:R-:W-:Y:S02]  /*1170*/  IADD3 R20, P3, PT, R20, R27, RZ ;  /* 0x0000001b14147210 */ /* 0x000fe40007f7e0ff */
[----:B------:R-:W-:Y:S01]  /*1180*/  IADD3.X R9, PT, PT, RZ, RZ, RZ, P4, !PT ;  /* 0x000000ffff097210 */ /* 0x000fe200027fe4ff */
[----:B------:R-:W-:Y:S02]  /*1190*/  IMAD.X R13, RZ, RZ, RZ, P2 ;  /* 0x000000ffff0d7224 */ /* 0x000fe400010e06ff */
[----:B------:R-:W-:-:S02]  /*11a0*/  IMAD.X R21, RZ, RZ, RZ, P3 ;  /* 0x000000ffff157224 */ /* 0x000fc400018e06ff */
[----:B------:R-:W-:-:S04]  /*11b0*/  IMAD.WIDE.U32 R12, R6, R10, R12 ;  /* 0x0000000a060c7225 */ /* 0x000fc800078e000c */
[----:B------:R-:W-:Y:S01]  /*11c0*/  IMAD.HI.U32 R11, R17, R14, R18 ;  /* 0x0000000e110b7227 */ /* 0x000fe200078e0012 */
[----:B------:R-:W-:-:S03]  /*11d0*/  IADD3 R26, P2, PT, R26, R13, RZ ;  /* 0x0000000d1a1a7210 */ /* 0x000fc60007f5e0ff */
[----:B------:R-:W-:-:S04]  /*11e0*/  IMAD.WIDE.U32 R8, R4, R22, R8 ;  /* 0x0000001604087225 */ /* 0x000fc800078e0008 */
[----:B------:R-:W-:Y:S01]  /*11f0*/  IMAD.WIDE.U32 R20, R7, R25, R20 ;  /* 0x0000001907147225 */ /* 0x000fe200078e0014 */
[----:B------:R-:W-:-:S03]  /*1200*/  IADD3 R8, P5, PT, R8, R11, RZ ;  /* 0x0000000b08087210 */ /* 0x000fc60007fbe0ff */
[----:B------:R-:W-:Y:S01]  /*1210*/  IMAD.X R27, RZ, RZ, RZ, P2 ;  /* 0x000000ffff1b7224 */ /* 0x000fe200010e06ff */
[----:B------:R-:W-:Y:S01]  /*1220*/  IADD3 R20, P4, PT, R20, R9, RZ ;  /* 0x0000000914147210 */ /* 0x000fe20007f9e0ff */
[----:B------:R-:W-:Y:S01]  /*1230*/  IMAD.X R9, RZ, RZ, RZ, P5 ;  /* 0x000000ffff097224 */ /* 0x000fe200028e06ff */
[----:B------:R-:W-:Y:S01]  /*1240*/  IADD3 R12, P3, PT, R12, R21, RZ ;  /* 0x000000150c0c7210 */ /* 0x000fe20007f7e0ff */
[----:B------:R-:W-:-:S03]  /*1250*/  IMAD.WIDE.U32 R26, R5, R10, R26 ;  /* 0x0000000a051a7225 */ /* 0x000fc600078e001a */
[----:B------:R-:W-:Y:S01]  /*1260*/  IADD3.X R13, PT, PT, RZ, RZ, RZ, P3, !PT ;  /* 0x000000ffff0d7210 */ /* 0x000fe20001ffe4ff */
[----:B------:R-:W-:Y:S01]  /*1270*/  IMAD.X R21, RZ, RZ, RZ, P4 ;  /* 0x000000ffff157224 */ /* 0x000fe200020e06ff */
[----:B------:R-:W-:Y:S01]  /*1280*/  IADD3 R15, PT, PT, R27, R15, RZ ;  /* 0x0000000f1b0f7210 */ /* 0x000fe20007ffe0ff */
[----:B------:R-:W-:Y:S01]  /*1290*/  IMAD.WIDE.U32 R10, R3, R14, R8 ;  /* 0x0000000e030a7225 */ /* 0x000fe200078e0008 */
[----:B------:R-:W-:-:S03]  /*12a0*/  MOV R9, RZ ;  /* 0x000000ff00097202 */ /* 0x000fc60000000f00 */
[----:B------:R-:W-:-:S04]  /*12b0*/  IMAD.WIDE.U32 R20, R16, R22, R20 ;  /* 0x0000001610147225 */ /* 0x000fc800078e0014 */
[----:B------:R-:W-:Y:S01]  /*12c0*/  IMAD.MOV.U32 R8, RZ, RZ, R10 ;  /* 0x000000ffff087224 */ /* 0x000fe200078e000a */
[----:B------:R-:W-:Y:S01]  /*12d0*/  IADD3 R20, P4, PT, R20, R11, RZ ;  /* 0x0000000b14147210 */ /* 0x000fe20007f9e0ff */
[----:B------:R-:W-:-:S04]  /*12e0*/  IMAD.WIDE.U32 R12, R0, R25, R12 ;  /* 0x00000019000c7225 */ /* 0x000fc800078e000c */
[----:B------:R-:W-:Y:S01]  /*12f0*/  IMAD R23, R10, UR4, RZ ;  /* 0x000000040a177c24 */ /* 0x000fe2000f8e02ff */
[----:B------:R-:W-:Y:S02]  /*1300*/  IADD3 R18, P2, PT, R26, R13, RZ ;  /* 0x0000000d1a127210 */ /* 0x000fe40007f5e0ff */
[----:B------:R-:W-:Y:S01]  /*1310*/  IADD3 R12, P3, PT, R12, R21, RZ ;  /* 0x000000150c0c7210 */ /* 0x000fe20007f7e0ff */
[----:B------:R-:W-:Y:S02]  /*1320*/  IMAD.HI.U32 R17, R17, R23, R8 ;  /* 0x0000001711117227 */ /* 0x000fe400078e0008 */
[----:B------:R-:W0:Y:S02]  /*1330*/  LDS.128 R8, [UR6+0xb0] ;  /* 0x0000b006ff087984 */ /* 0x000e240008000c00 */
[----:B------:R-:W-:Y:S02]  /*1340*/  IMAD.X R19, RZ, RZ, RZ, P2 ;  /* 0x000000ffff137224 */ /* 0x000fe400010e06ff */
[----:B------:R-:W-:-:S02]  /*1350*/  IMAD.X R13, RZ, RZ, RZ, P3 ;  /* 0x000000ffff0d7224 */ /* 0x000fc400018e06ff */
[----:B------:R-:W-:Y:S02]  /*1360*/  IMAD.X R21, RZ, RZ, RZ, P4 ;  /* 0x000000ffff157224 */ /* 0x000fe400020e06ff */
[----:B------:R-:W-:-:S04]  /*1370*/  IMAD.WIDE.U32 R18, R6, R25, R18 ;  /* 0x0000001906127225 */ /* 0x000fc800078e0012 */
[----:B------:R-:W-:Y:S01]  /*1380*/  IMAD.WIDE.U32 R12, R7, R22, R12 ;  /* 0x00000016070c7225 */ /* 0x000fe200078e000c */
[----:B------:R-:W-:-:S03]  /*1390*/  IADD3 R26, P2, PT, R15, R19, RZ ;  /* 0x000000130f1a7210 */ /* 0x000fc60007f5e0ff */
[----:B------:R-:W-:Y:S01]  /*13a0*/  IMAD.WIDE.U32 R20, R4, R14, R20 ;  /* 0x0000000e04147225 */ /* 0x000fe200078e0014 */
[----:B------:R-:W-:-:S03]  /*13b0*/  IADD3 R18, P3, PT, R18, R13, RZ ;  /* 0x0000000d12127210 */ /* 0x000fc60007f7e0ff */
[----:B------:R-:W-:Y:S01]  /*13c0*/  IMAD.X R27, RZ, RZ, RZ, P2 ;  /* 0x000000ffff1b7224 */ /* 0x000fe200010e06ff */
[----:B------:R-:W-:Y:S01]  /*13d0*/  IADD3 R12, P4, PT, R12, R21, RZ ;  /* 0x000000150c0c7210 */ /* 0x000fe20007f9e0ff */
[----:B------:R-:W-:Y:S01]  /*13e0*/  IMAD.X R19, RZ, RZ, RZ, P3 ;  /* 0x000000ffff137224 */ /* 0x000fe200018e06ff */
[----:B------:R-:W-:Y:S01]  /*13f0*/  IADD3 R20, P2, PT, R20, R17, RZ ;  /* 0x0000001114147210 */ /* 0x000fe20007f5e0ff */
[----:B------:R-:W-:Y:S01]  /*1400*/  IMAD.WIDE.U32 R26, R5, R25, R26 ;  /* 0x00000019051a7225 */ /* 0x000fe200078e001a */
[----:B------:R-:W-:Y:S02]  /*1410*/  IADD3.X R13, PT, PT, RZ, RZ, RZ, P4, !PT ;  /* 0x000000ffff0d7210 */ /* 0x000fe400027fe4ff */
[----:B------:R-:W-:Y:S01]  /*1420*/  IADD3.X R21, PT, PT, RZ, RZ, RZ, P2, !PT ;  /* 0x000000ffff157210 */ /* 0x000fe200017fe4ff */
[----:B------:R-:W-:-:S04]  /*1430*/  IMAD.WIDE.U32 R18, R0, R22, R18 ;  /* 0x0000001600127225 */ /* 0x000fc800078e0012 */
[----:B------:R-:W-:-:S04]  /*1440*/  IMAD.WIDE.U32 R12, R16, R14, R12 ;  /* 0x0000000e100c7225 */ /* 0x000fc800078e000c */
[----:B------:R-:W-:Y:S01]  /*1450*/  IMAD.WIDE.U32 R24, R3, R23, R20 ;  /* 0x0000001703187225 */ /* 0x000fe200078e0014 */
[----:B------:R-:W-:Y:S01]  /*1460*/  IADD3 R20, P2, PT, R26, R19, RZ ;  /* 0x000000131a147210 */ /* 0x000fe20007f5e0ff */
[----:B------:R-:W1:Y:S01]  /*1470*/  LDC R3, c[0x0][0x360] ;  /* 0x0000d800ff037b82 */ /* 0x000e620000000800 */
[----:B------:R-:W-:Y:S02]  /*1480*/  IADD3 R18, P3, PT, R18, R13, RZ ;  /* 0x0000000d12127210 */ /* 0x000fe40007f7e0ff */
[----:B------:R-:W-:Y:S01]  /*1490*/  IADD3 R12, P4, PT, R12, R25, RZ ;  /* 0x000000190c0c7210 */ /* 0x000fe20007f9e0ff */
[----:B------:R-:W-:Y:S01]  /*14a0*/  IMAD.X R21, RZ, RZ, RZ, P2 ;  /* 0x000000ffff157224 */ /* 0x000fe200010e06ff */
[----:B------:R-:W-:Y:S02]  /*14b0*/  IADD3.X R19, PT, PT, RZ, RZ, RZ, P3, !PT ;  /* 0x000000ffff137210 */ /* 0x000fe40001ffe4ff */
[----:B0-----:R-:W-:Y:S01]  /*14c0*/  IADD3 R27, PT, PT, R8, R27, RZ ;  /* 0x0000001b081b7210 */ /* 0x001fe20007ffe0ff */
[----:B------:R-:W-:-:S02]  /*14d0*/  IMAD.X R13, RZ, RZ, RZ, P4 ;  /* 0x000000ffff0d7224 */ /* 0x000fc400020e06ff */
[----:B------:R-:W-:-:S04]  /*14e0*/  IMAD.WIDE.U32 R20, R6, R22, R20 ;  /* 0x0000001606147225 */ /* 0x000fc800078e0014 */
[----:B------:R-:W-:Y:S01]  /*14f0*/  IMAD.WIDE.U32 R18, R7, R14, R18 ;  /* 0x0000000e07127225 */ /* 0x000fe200078e0012 */
[----:B------:R-:W-:-:S03]  /*1500*/  IADD3 R26, P2, PT, R27, R21, RZ ;  /* 0x000000151b1a7210 */ /* 0x000fc60007f5e0ff */
[----:B------:R-:W-:Y:S01]  /*1510*/  IMAD.WIDE.U32 R12, R4, R23, R12 ;  /* 0x00000017040c7225 */ /* 0x000fe200078e000c */
[----:B------:R-:W-:Y:S01]  /*1520*/  IADD3 R20, P3, PT, R20, R19, RZ ;  /* 0x0000001314147210 */ /* 0x000fe20007f7e0ff */
[----:B------:R-:W0:Y:S01]  /*1530*/  S2R R4, SR_TID.X ;  /* 0x0000000000047919 */ /* 0x000e220000002100 */
[----:B------:R-:W-:Y:S02]  /*1540*/  IADD3.X R27, PT, PT, RZ, RZ, RZ, P2, !PT ;  /* 0x000000ffff1b7210 */ /* 0x000fe400017fe4ff */
[----:B------:R-:W-:Y:S01]  /*1550*/  IADD3 R18, P4, PT, R18, R13, RZ ;  /* 0x0000000d12127210 */ /* 0x000fe20007f9e0ff */
[----:B------:R-:W-:Y:S02]  /*1560*/  IMAD.X R21, RZ, RZ, RZ, P3 ;  /* 0x000000ffff157224 */ /* 0x000fe400018e06ff */
[----:B------:R-:W-:-:S04]  /*1570*/  IMAD.WIDE.U32 R26, R5, R22, R26 ;  /* 0x00000016051a7225 */ /* 0x000fc800078e001a */
[----:B------:R-:W-:Y:S01]  /*1580*/  IMAD.X R19, RZ, RZ, RZ, P4 ;  /* 0x000000ffff137224 */ /* 0x000fe200020e06ff */
[----:B------:R-:W-:Y:S01]  /*1590*/  IADD3 R9, PT, PT, R27, R9, RZ ;  /* 0x000000091b097210 */ /* 0x000fe20007ffe0ff */
[----:B------:R-:W-:-:S04]  /*15a0*/  IMAD.WIDE.U32 R20, R0, R14, R20 ;  /* 0x0000000e00147225 */ /* 0x000fc800078e0014 */
[----:B------:R-:W-:Y:S01]  /*15b0*/  IMAD.WIDE.U32 R18, R16, R23, R18 ;  /* 0x0000001710127225 */ /* 0x000fe200078e0012 */
[----:B------:R-:W-:-:S04]  /*15c0*/  IADD3 R16, P2, PT, R26, R21, RZ ;  /* 0x000000151a107210 */ /* 0x000fc80007f5e0ff */
[----:B------:R-:W-:Y:S02]  /*15d0*/  IADD3 R20, P3, PT, R20, R19, RZ ;  /* 0x0000001314147210 */ /* 0x000fe40007f7e0ff */
[----:B------:R-:W-:-:S03]  /*15e0*/  IADD3.X R17, PT, PT, RZ, RZ, RZ, P2, !PT ;  /* 0x000000ffff117210 */ /* 0x000fc600017fe4ff */
[----:B------:R-:W-:Y:S02]  /*15f0*/  IMAD.X R21, RZ, RZ, RZ, P3 ;  /* 0x000000ffff157224 */ /* 0x000fe400018e06ff */
[----:B------:R-:W-:-:S04]  /*1600*/  IMAD.WIDE.U32 R16, R6, R14, R16 ;  /* 0x0000000e06107225 */ /* 0x000fc800078e0010 */
[----:B------:R-:W-:Y:S01]  /*1610*/  IMAD.WIDE.U32 R20, R7, R23, R20 ;  /* 0x0000001707147225 */ /* 0x000fe200078e0014 */
[----:B------:R-:W-:-:S04]  /*1620*/  IADD3 R8, P2, PT, R9, R17, RZ ;  /* 0x0000001109087210 */ /* 0x000fc80007f5e0ff */
[----:B------:R-:W-:Y:S01]  /*1630*/  IADD3 R16, P3, PT, R16, R21, RZ ;  /* 0x0000001510107210 */ /* 0x000fe20007f7e0ff */
[----:B------:R-:W-:-:S03]  /*1640*/  IMAD.X R9, RZ, RZ, RZ, P2 ;  /* 0x000000ffff097224 */ /* 0x000fc600010e06ff */
[----:B------:R-:W-:Y:S01]  /*1650*/  IADD3.X R17, PT, PT, RZ, RZ, RZ, P3, !PT ;  /* 0x000000ffff117210 */ /* 0x000fe20001ffe4ff */
[----:B------:R-:W-:Y:S02]  /*1660*/  IMAD.WIDE.U32 R14, R5, R14, R8 ;  /* 0x0000000e050e7225 */ /* 0x000fe400078e0008 */
[----:B------:R-:W2:Y:S02]  /*1670*/  LDC.64 R8, c[0x0][0x3b8] ;  /* 0x0000ee00ff087b82 */ /* 0x000ea40000000a00 */
[----:B------:R-:W-:Y:S01]  /*1680*/  IMAD.WIDE.U32 R16, R0, R23, R16 ;  /* 0x0000001700107225 */ /* 0x000fe200078e0010 */
[----:B------:R-:W-:-:S03]  /*1690*/  IADD3 R15, PT, PT, R15, R10, RZ ;  /* 0x0000000a0f0f7210 */ /* 0x000fc60007ffe0ff */
[----:B-1----:R-:W-:Y:S01]  /*16a0*/  IMAD R0, R3, UR8, R2 ;  /* 0x0000000803007c24 */ /* 0x002fe2000f8e0202 */
[----:B------:R-:W-:Y:S01]  /*16b0*/  IADD3 R26, P2, PT, R14, R17, RZ ;  /* 0x000000110e1a7210 */ /* 0x000fe20007f5e0ff */
[----:B------:R-:W1:Y:S02]  /*16c0*/  LDC.64 R2, c[0x0][0x3a8] ;  /* 0x0000ea00ff027b82 */ /* 0x000e640000000a00 */
[----:B------:R-:W-:Y:S02]  /*16d0*/  IMAD.SHL.U32 R7, R0, 0x8, RZ ;  /* 0x0000000800077824 */ /* 0x000fe400078e00ff */
[----:B------:R-:W-:Y:S02]  /*16e0*/  IMAD.X R27, RZ, RZ, RZ, P2 ;  /* 0x000000ffff1b7224 */ /* 0x000fe400010e06ff */
[----:B------:R-:W-:-:S05]  /*16f0*/  IMAD.WIDE.U32 R26, R6, R23, R26 ;  /* 0x00000017061a7225 */ /* 0x000fca00078e001a */
[----:B------:R-:W-:Y:S01]  /*1700*/  IADD3 R6, P2, PT, R15, R27, RZ ;  /* 0x0000001b0f067210 */ /* 0x000fe20007f5e0ff */
[----:B--2---:R-:W-:-:S03]  /*1710*/  IMAD.WIDE R8, R7, 0x4, R8 ;  /* 0x0000000407087825 */ /* 0x004fc600078e0208 */
[----:B------:R-:W-:Y:S02]  /*1720*/  IADD3.X R7, PT, PT, RZ, RZ, RZ, P2, !PT ;  /* 0x000000ffff077210 */ /* 0x000fe400017fe4ff */
[----:B------:R-:W-:Y:S01]  /*1730*/  STG.E desc[UR10][R8.64], R24 ;  /* 0x0000001808007986 */ /* 0x000fe2000c10190a */
[----:B------:R-:W-:Y:S01]  /*1740*/  IMAD.WIDE.U32 R6, R5, R23, R6 ;  /* 0x0000001705067225 */ /* 0x000fe200078e0006 */
[----:B0-----:R-:W-:Y:S02]  /*1750*/  LOP3.LUT R5, R4, 0x7, RZ, 0xc0, !PT ;  /* 0x0000000704057812 */ /* 0x001fe400078ec0ff */
[----:B------:R-:W-:Y:S01]  /*1760*/  STG.E desc[UR10][R8.64+0x4], R12 ;  /* 0x0000040c08007986 */ /* 0x000fe2000c10190a */
[----:B------:R-:W-:Y:S02]  /*1770*/  IMAD.IADD R7, R7, 0x1, R11 ;  /* 0x0000000107077824 */ /* 0x000fe400078e020b */
[C---:B-1----:R-:W-:Y:S01]  /*1780*/  IMAD.WIDE.U32 R10, R5.reuse, 0x4, R2 ;  /* 0x00000004050a7825 */ /* 0x042fe200078e0002 */
[----:B------:R-:W-:Y:S03]  /*1790*/  STG.E desc[UR10][R8.64+0x8], R18 ;  /* 0x0000081208007986 */ /* 0x000fe6000c10190a */
[----:B------:R-:W-:Y:S01]  /*17a0*/  IMAD.WIDE.U32 R2, R5, 0x4, R8 ;  /* 0x0000000405027825 */ /* 0x000fe200078e0008 */
[----:B------:R-:W-:Y:S04]  /*17b0*/  STG.E desc[UR10][R8.64+0xc], R20 ;  /* 0x00000c1408007986 */ /* 0x000fe8000c10190a */
[----:B------:R-:W-:Y:S04]  /*17c0*/  STG.E desc[UR10][R8.64+0x10], R16 ;  /* 0x0000101008007986 */ /* 0x000fe8000c10190a */
[----:B------:R-:W-:Y:S04]  /*17d0*/  STG.E desc[UR10][R8.64+0x14], R26 ;  /* 0x0000141a08007986 */ /* 0x000fe8000c10190a */
[----:B------:R-:W-:Y:S04]  /*17e0*/  STG.E desc[UR10][R8.64+0x18], R6 ;  /* 0x0000180608007986 */ /* 0x000fe8000c10190a */
[----:B------:R-:W-:Y:S04]  /*17f0*/  STG.E desc[UR10][R8.64+0x1c], R7 ;  /* 0x00001c0708007986 */ /* 0x000fe8000c10190a */
[----:B------:R-:W2:Y:S04]  /*1800*/  LDG.E R10, desc[UR10][R10.64] ;  /* 0x0000000a0a0a7981 */ /* 0x000ea8000c1e1900 */
[----:B------:R-:W2:Y:S02]  /*1810*/  LDG.E R13, desc[UR10][R2.64] ;  /* 0x0000000a020d7981 */ /* 0x000ea4000c1e1900 */
[----:B--2---:R-:W-:-:S02]  /*1820*/  ISETP.GT.U32.AND P2, PT, R13, R10, PT ;  /* 0x0000000a0d00720c */ /* 0x004fc40003f44070 */
[----:B------:R-:W-:Y:S02]  /*1830*/  ISETP.GE.U32.AND P3, PT, R13, R10, PT ;  /* 0x0000000a0d00720c */ /* 0x000fe40003f66070 */
[----:B------:R-:W-:-:S04]  /*1840*/  SEL R0, RZ, 0x1, !P2 ;  /* 0x00000001ff007807 */ /* 0x000fc80005000000 */
[----:B------:R-:W-:-:S05]  /*1850*/  SEL R0, R0, 0xffffffff, P3 ;  /* 0xffffffff00007807 */ /* 0x000fca0001800000 */
[----:B------:R-:W0:Y:S02]  /*1860*/  SHFL.IDX PT, R12, R0, 0x7, 0x1f ;  /* 0x00e01f00000c7f89 */ /* 0x000e2400000e0000 */
[----:B0-----:R-:W-:-:S13]  /*1870*/  ISETP.NE.AND P2, PT, R12, RZ, PT ;  /* 0x000000ff0c00720c */ /* 0x001fda0003f45270 */
[----:B------:R-:W-:Y:S05]  /*1880*/  @P2 BRA `(.L_x_15) ;  /* 0x0000000000542947 */ /* 0x000fea0003800000 */
        /* <DEDUP_REMOVED lines=18> */
[----:B------:R-:W0:Y:S02]  /*19b0*/  SHFL.IDX PT, R12, R0, RZ, 0x1f ;  /* 0x00001fff000c7589 */ /* 0x000e2400000e0000 */
[----:B0-----:R-:W-:-:S13]  /*19c0*/  ISETP.NE.AND P2, PT, R12, RZ, PT ;  /* 0x000000ff0c00720c */ /* 0x001fda0003f45270 */
[----:B------:R-:W-:Y:S05]  /*19d0*/  @!P2 BRA `(.L_x_16) ;  /* 0x000000000008a947 */ /* 0x000fea0003800000 */
.L_x_15:
[----:B------:R-:W-:-:S13]  /*19e0*/  ISETP.GE.AND P2, PT, R12, RZ, PT ;  /* 0x000000ff0c00720c */ /* 0x000fda0003f46270 */
[----:B------:R-:W-:Y:S05]  /*19f0*/  @!P2 EXIT ;  /* 0x000000000000a94d */ /* 0x000fea0003800000 */
.L_x_16:
[----:B------:R-:W-:Y:S01]  /*1a00*/  BSSY B0, `(.L_x_17) ;  /* 0x000000b000007945 */ /* 0x000fe20003800000 */
[----:B------:R-:W-:-:S03]  /*1a10*/  CS2R R6, SRZ ;  /* 0x0000000000067805 */ /* 0x000fc6000001ff00 */
[----:B------:R-:W-:Y:S05]  /*1a20*/  @!P1 BRA `(.L_x_18) ;  /* 0x0000000000209947 */ /* 0x000fea0003800000 */
[----:B------:R-:W-:-:S05]  /*1a30*/  IADD3 R5, PT, PT, R5, -0x1, RZ ;  /* 0xffffffff05057810 */ /* 0x000fca0007ffe0ff */
[----:B------:R-:W-:-:S06]  /*1a40*/  IMAD.WIDE.U32 R8, R5, 0x4, R8 ;  /* 0x0000000405087825 */ /* 0x000fcc00078e0008 */
[----:B------:R-:W2:Y:S01]  /*1a50*/  LDG.E R8, desc[UR10][R8.64] ;  /* 0x0000000a08087981 */ /* 0x000ea2000c1e1900 */
[----:B------:R-:W-:Y:S01]  /*1a60*/  UMOV UR4, 0xffffffff ;  /* 0xffffffff00047882 */ /* 0x000fe20000000000 */
[----:B--2---:R-:W-:Y:S02]  /*1a70*/  SHF.R.U32.HI R0, RZ, 0x1f, R8 ;  /* 0x0000001fff007819 */ /* 0x004fe40000011608 */
[----:B------:R-:W-:Y:S05]  /*1a80*/  BRA.DIV UR4, `(.L_x_19) ;  /* 0x0000000604187947 */ /* 0x000fea000b800000 */
[----:B------:R0:W1:Y:S02]  /*1a90*/  SHFL.IDX PT, R6, R0, R5, 0x1f ;  /* 0x00001f0500067589 */ /* 0x00006400000e0000 */
.L_x_35:
[----:B------:R-:W-:-:S07]  /*1aa0*/  IMAD.MOV.U32 R7, RZ, RZ, RZ ;  /* 0x000000ffff077224 */ /* 0x000fce00078e00ff */
.L_x_18:
[----:B------:R-:W-:Y:S05]  /*1ab0*/  BSYNC B0 ;  /* 0x0000000000007941 */ /* 0x000fea0003800000 */
.L_x_17:
[----:B-1----:R-:W-:-:S04]  /*1ac0*/  IADD3 R13, P1, P2, R13, -R6, -R10 ;  /* 0x800000060d0d7210 */ /* 0x002fc80007a3e80a */
[----:B0-----:R-:W-:Y:S01]  /*1ad0*/  IADD3.X R0, PT, PT, RZ, -0x1, ~R7, P1, P2 ;  /* 0xffffffffff007810 */ /* 0x001fe20000fe4c07 */
[----:B------:R0:W-:Y:S01]  /*1ae0*/  STG.E desc[UR10][R2.64], R13 ;  /* 0x0000000d02007986 */ /* 0x0001e2000c10190a */
[----:B------:R-:W-:Y:S07]  /*1af0*/  @!P0 BRA `(.L_x_20) ;  /* 0x0000000000148947 */ /* 0x000fee0003800000 */
[----:B------:R-:W-:Y:S01]  /*1b00*/  UMOV UR4, 0xffffffff ;  /* 0xffffffff00047882 */ /* 0x000fe20000000000 */
[----:B------:R-:W-:Y:S02]  /*1b10*/  LOP3.LUT R4, R4, 0x7, RZ, 0xc0, !PT ;  /* 0x0000000704047812 */ /* 0x000fe400078ec0ff */
[----:B------:R-:W-:Y:S02]  /*1b20*/  SHF.R.U32.HI R0, RZ, 0x1f, R0 ;  /* 0x0000001fff007819 */ /* 0x000fe40000011600 */
[----:B------:R-:W-:Y:S01]  /*1b30*/  IADD3 R4, PT, PT, R4, 0x1, RZ ;  /* 0x0000000104047810 */ /* 0x000fe20007ffe0ff */
[----:B------:R-:W-:Y:S06]  /*1b40*/  BRA.DIV UR4, `(.L_x_21) ;  /* 0x00000006040c7947 */ /* 0x000fec000b800000 */
.L_x_20:
[----:B------:R-:W-:Y:S05]  /*1b50*/  WARPSYNC.ALL ;  /* 0x0000000000007948 */ /* 0x000fea0003800000 */
[----:B------:R-:W-:Y:S06]  /*1b60*/  BAR.SYNC.DEFER_BLOCKING 0x0 ;  /* 0x0000000000007b1d */ /* 0x000fec0000010000 */
[----:B------:R-:W-:Y:S05]  /*1b70*/  EXIT ;  /* 0x000000000000794d */ /* 0x000fea0003800000 */
.L_x_2:
[----:B------:R-:W-:Y:S01]  /*1b80*/  IMAD.MOV.U32 R12, RZ, RZ, R7 ;  /* 0x000000ffff0c7224 */ /* 0x000fe200078e0007 */
[----:B------:R-:W-:Y:S01]  /*1b90*/  MOV R9, R4 ;  /* 0x0000000400097202 */ /* 0x000fe20000000f00 */
[----:B------:R-:W-:Y:S01]  /*1ba0*/  IMAD.MOV.U32 R14, RZ, RZ, 0x1f ;  /* 0x0000001fff0e7424 */ /* 0x000fe200078e00ff */
[----:B------:R-:W-:-:S07]  /*1bb0*/  MOV R7, 0xffffffff ;  /* 0xffffffff00077802 */ /* 0x000fce0000000f00 */
[----:B------:R-:W-:Y:S05]  /*1bc0*/  WARPSYNC.COLLECTIVE R7, `(.L_x_22) ;  /* 0x0000000007087348 */ /* 0x000fea0003c00000 */
[----:B------:R0:W1:Y:S02]  /*1bd0*/  SHFL.IDX P2, R8, R12, R9, R14 ;  /* 0x000000090c087389 */ /* 0x000064000004000e */
[----:B01----:R-:W-:Y:S05]  /*1be0*/  ENDCOLLECTIVE ;  /* 0x000000000000791b */ /* 0x003fea0003800000 */
.L_x_22:
[----:B------:R-:W-:Y:S01]  /*1bf0*/  IMAD.MOV.U32 R6, RZ, RZ, R8 ;  /* 0x000000ffff067224 */ /* 0x000fe200078e0008 */
[----:B------:R-:W-:Y:S06]  /*1c00*/  BRA `(.L_x_23) ;  /* 0xffffffe400607947 */ /* 0x000fec000383ffff */
.L_x_4:
[----:B------:R-:W-:Y:S01]  /*1c10*/  HFMA2 R14, -RZ, RZ, 0, 1.847743988037109375e-06 ;  /* 0x0000001fff0e7431 */ /* 0x000fe200000001ff */
[----:B------:R-:W-:Y:S01]  /*1c20*/  BSSY B0, `(.L_x_24) ;  /* 0x0000007000007945 */ /* 0x000fe20003800000 */
[----:B------:R-:W-:Y:S01]  /*1c30*/  MOV R12, R7 ;  /* 0x00000007000c7202 */ /* 0x000fe20000000f00 */
[----:B------:R-:W-:Y:S02]  /*1c40*/  IMAD.MOV.U32 R9, RZ, RZ, R6 ;  /* 0x000000ffff097224 */ /* 0x000fe400078e0006 */
[----:B------:R-:W-:-:S07]  /*1c50*/  IMAD.MOV.U32 R7, RZ, RZ, -0x1 ;  /* 0xffffffffff077424 */ /* 0x000fce00078e00ff */
[----:B------:R-:W-:Y:S05]  /*1c60*/  WARPSYNC.COLLECTIVE R7, `(.L_x_25) ;  /* 0x0000000007087348 */ /* 0x000fea0003c00000 */
[----:B------:R0:W1:Y:S02]  /*1c70*/  SHFL.IDX P2, R8, R12, R9, R14 ;  /* 0x000000090c087389 */ /* 0x000064000004000e */
[----:B01----:R-:W-:Y:S05]  /*1c80*/  ENDCOLLECTIVE ;  /* 0x000000000000791b */ /* 0x003fea0003800000 */
.L_x_25:
[----:B------:R-:W-:Y:S05]  /*1c90*/  BSYNC B0 ;  /* 0x0000000000007941 */ /* 0x000fea0003800000 */
.L_x_24:
[----:B------:R-:W-:Y:S05]  /*1ca0*/  BRA `(.L_x_3) ;  /* 0xffffffe400907947 */ /* 0x000fea000383ffff */
.L_x_7:
[----:B------:R-:W-:Y:S01]  /*1cb0*/  HFMA2 R14, -RZ, RZ, 0, 1.847743988037109375e-06 ;  /* 0x0000001fff0e7431 */ /* 0x000fe200000001ff */
[----:B------:R-:W-:Y:S01]  /*1cc0*/  MOV R12, R7 ;  /* 0x00000007000c7202 */ /* 0x000fe20000000f00 */
[----:B------:R-:W-:Y:S02]  /*1cd0*/  IMAD.MOV.U32 R9, RZ, RZ, R8 ;  /* 0x000000ffff097224 */ /* 0x000fe400078e0008 */
[----:B------:R-:W-:-:S07]  /*1ce0*/  IMAD.MOV.U32 R7, RZ, RZ, -0x1 ;  /* 0xffffffffff077424 */ /* 0x000fce00078e00ff */
[----:B------:R-:W-:Y:S05]  /*1cf0*/  WARPSYNC.COLLECTIVE R7, `(.L_x_26) ;  /* 0x0000000007087348 */ /* 0x000fea0003c00000 */
[----:B------:R0:W1:Y:S02]  /*1d00*/  SHFL.IDX P2, R8, R12, R9, R14 ;  /* 0x000000090c087389 */ /* 0x000064000004000e */
[----:B01----:R-:W-:Y:S05]  /*1d10*/  ENDCOLLECTIVE ;  /* 0x000000000000791b */ /* 0x003fea0003800000 */
.L_x_26:
[----:B------:R-:W-:Y:S05]  /*1d20*/  BRA `(.L_x_27) ;  /* 0xffffffe400ac7947 */ /* 0x000fea000383ffff */
.L_x_9:
        /* <DEDUP_REMOVED lines=8> */
.L_x_29:
[----:B------:R-:W-:Y:S05]  /*1db0*/  BSYNC B0 ;  /* 0x0000000000007941 */ /* 0x000fea0003800000 */
.L_x_28:
[----:B------:R-:W-:Y:S05]  /*1dc0*/  BRA `(.L_x_8) ;  /* 0xffffffe400c47947 */ /* 0x000fea000383ffff */
.L_x_12:
[----:B------:R-:W-:Y:S02]  /*1dd0*/  HFMA2 R14, -RZ, RZ, 0, 1.847743988037109375e-06 ;  /* 0x0000001fff0e7431 */ /* 0x000fe400000001ff */
[----:B------:R-:W-:Y:S01]  /*1de0*/  IMAD.MOV.U32 R9, RZ, RZ, R7 ;  /* 0x000000ffff097224 */ /* 0x000fe200078e0007 */
[----:B------:R-:W-:Y:S01]  /*1df0*/  MOV R12, R6 ;  /* 0x00000006000c7202 */ /* 0x000fe20000000f00 */
[----:B------:R-:W-:-:S07]  /*1e00*/  IMAD.MOV.U32 R7, RZ, RZ, -0x1 ;  /* 0xffffffffff077424 */ /* 0x000fce00078e00ff */
[----:B------:R-:W-:Y:S05]  /*1e10*/  WARPSYNC.COLLECTIVE R7, `(.L_x_30) ;  /* 0x0000000007087348 */ /* 0x000fea0003c00000 */
[----:B------:R0:W1:Y:S02]  /*1e20*/  SHFL.IDX P2, R8, R12, R9, R14 ;  /* 0x000000090c087389 */ /* 0x000064000004000e */
[----:B01----:R-:W-:Y:S05]  /*1e30*/  ENDCOLLECTIVE ;  /* 0x000000000000791b */ /* 0x003fea0003800000 */
.L_x_30:
[----:B------:R-:W-:Y:S05]  /*1e40*/  BRA `(.L_x_31) ;  /* 0xffffffe800907947 */ /* 0x000fea000383ffff */
.L_x_14:
[----:B------:R-:W-:Y:S01]  /*1e50*/  HFMA2 R14, -RZ, RZ, 0, 1.847743988037109375e-06 ;  /* 0x0000001fff0e7431 */ /* 0x000fe200000001ff */
[----:B------:R-:W-:Y:S01]  /*1e60*/  BSSY B0, `(.L_x_32) ;  /* 0x0000007000007945 */ /* 0x000fe20003800000 */
[----:B------:R-:W-:Y:S01]  /*1e70*/  MOV R12, R8 ;  /* 0x00000008000c7202 */ /* 0x000fe20000000f00 */
[----:B------:R-:W-:Y:S02]  /*1e80*/  IMAD.MOV.U32 R9, RZ, RZ, R10 ;  /* 0x000000ffff097224 */ /* 0x000fe400078e000a */
[----:B0-----:R-:W-:-:S07]  /*1e90*/  IMAD.MOV.U32 R7, RZ, RZ, -0x1 ;  /* 0xffffffffff077424 */ /* 0x001fce00078e00ff */
[----:B-1----:R-:W-:Y:S05]  /*1ea0*/  WARPSYNC.COLLECTIVE R7, `(.L_x_33) ;  /* 0x0000000007087348 */ /* 0x002fea0003c00000 */
[----:B------:R0:W2:Y:S02]  /*1eb0*/  SHFL.IDX P2, R8, R12, R9, R14 ;  /* 0x000000090c087389 */ /* 0x0000a4000004000e */
[----:B012---:R-:W-:Y:S05]  /*1ec0*/  ENDCOLLECTIVE ;  /* 0x000000000000791b */ /* 0x007fea0003800000 */
.L_x_33:
[----:B------:R-:W-:Y:S05]  /*1ed0*/  BSYNC B0 ;  /* 0x0000000000007941 */ /* 0x000fea0003800000 */
.L_x_32:
[----:B------:R-:W-:Y:S05]  /*1ee0*/  BRA `(.L_x_13) ;  /* 0xffffffe800947947 */ /* 0x000fea000383ffff */
.L_x_19:
[----:B------:R-:W-:Y:S01]  /*1ef0*/  HFMA2 R14, -RZ, RZ, 0, 1.847743988037109375e-06 ;  /* 0x0000001fff0e7431 */ /* 0x000fe200000001ff */
[----:B------:R-:W-:Y:S01]  /*1f00*/  MOV R12, R0 ;  /* 0x00000000000c7202 */ /* 0x000fe20000000f00 */
[----:B------:R-:W-:Y:S02]  /*1f10*/  IMAD.MOV.U32 R9, RZ, RZ, R5 ;  /* 0x000000ffff097224 */ /* 0x000fe400078e0005 */
[----:B------:R-:W-:-:S07]  /*1f20*/  IMAD.MOV.U32 R7, RZ, RZ, -0x1 ;  /* 0xffffffffff077424 */ /* 0x000fce00078e00ff */
[----:B------:R-:W-:Y:S05]  /*1f30*/  WARPSYNC.COLLECTIVE R7, `(.L_x_34) ;  /* 0x0000000007087348 */ /* 0x000fea0003c00000 */
[----:B------:R0:W1:Y:S02]  /*1f40*/  SHFL.IDX P2, R8, R12, R9, R14 ;  /* 0x000000090c087389 */ /* 0x000064000004000e */
[----:B01----:R-:W-:Y:S05]  /*1f50*/  ENDCOLLECTIVE ;  /* 0x000000000000791b */ /* 0x003fea0003800000 */
.L_x_34:
[----:B------:R-:W-:Y:S01]  /*1f60*/  MOV R6, R8 ;  /* 0x0000000800067202 */ /* 0x000fe20000000f00 */
[----:B------:R-:W-:Y:S06]  /*1f70*/  BRA `(.L_x_35) ;  /* 0xfffffff800c87947 */ /* 0x000fec000383ffff */
.L_x_21:
[----:B------:R-:W-:Y:S01]  /*1f80*/  BSSY B0, `(.L_x_36) ;  /* 0x0000008000007945 */ /* 0x000fe20003800000 */
[----:B------:R-:W-:Y:S01]  /*1f90*/  IMAD.MOV.U32 R12, RZ, RZ, R0 ;  /* 0x000000ffff0c7224 */ /* 0x000fe200078e0000 */
[----:B------:R-:W-:Y:S01]  /*1fa0*/  MOV R9, R4 ;  /* 0x0000000400097202 */ /* 0x000fe20000000f00 */
[----:B------:R-:W-:Y:S01]  /*1fb0*/  IMAD.MOV.U32 R14, RZ, RZ, 0x1f ;  /* 0x0000001fff0e7424 */ /* 0x000fe200078e00ff */
[----:B------:R-:W-:-:S07]  /*1fc0*/  MOV R7, 0xffffffff ;  /* 0xffffffff00077802 */ /* 0x000fce0000000f00 */
[----:B0-----:R-:W-:Y:S05]  /*1fd0*/  WARPSYNC.COLLECTIVE R7, `(.L_x_37) ;  /* 0x0000000007087348 */ /* 0x001fea0003c00000 */
[----:B------:R1:W2:Y:S02]  /*1fe0*/  SHFL.IDX P2, R8, R12, R9, R14 ;  /* 0x000000090c087389 */ /* 0x0002a4000004000e */
[----:B012---:R-:W-:Y:S05]  /*1ff0*/  ENDCOLLECTIVE ;  /* 0x000000000000791b */ /* 0x007fea0003800000 */
.L_x_37:
[----:B------:R-:W-:Y:S05]  /*2000*/  BSYNC B0 ;  /* 0x0000000000007941 */ /* 0x000fea0003800000 */
.L_x_36:
[----:B------:R-:W-:Y:S05]  /*2010*/  BRA `(.L_x_20) ;  /* 0xfffffff800cc7947 */ /* 0x000fea000383ffff */
.L_x_38:
[----:B------:R-:W-:-:S00]  /*2020*/  BRA `(.L_x_38) ;  /* 0xfffffffc00fc7947 */ /* 0x000fc0000383ffff */
[----:B------:R-:W-:-:S00]  /*2030*/  NOP ;  /* 0x0000000000007918 */ /* 0x000fc00000000000 */
        /* <DEDUP_REMOVED lines=12> */
.L_x_118:


//--------------------- .text._Z20batch_barrett_reducePjS_S_S_bjii --------------------------
	.section	.text._Z20batch_barrett_reducePjS_S_S_bjii,"ax",@progbits
	.align	128
        .global         _Z20batch_barrett_reducePjS_S_S_bjii
        .type           _Z20batch_barrett_reducePjS_S_S_bjii,@function
        .size           _Z20batch_barrett_reducePjS_S_S_bjii,(.L_x_119 - _Z20batch_barrett_reducePjS_S_S_bjii)
        .other          _Z20batch_barrett_reducePjS_S_S_bjii,@"STO_CUDA_ENTRY STV_DEFAULT"
_Z20batch_barrett_reducePjS_S_S_bjii:
.text._Z20batch_barrett_reducePjS_S_S_bjii:
[----:B------:R-:W0:Y:S01]  /*0000*/  LDC R1, c[0x0][0x37c] ;  /* 0x0000df00ff017b82 */ /* 0x000e220000000800 */
[----:B------:R-:W1:Y:S07]  /*0010*/  S2R R3, SR_TID.X ;  /* 0x0000000000037919 */ /* 0x000e6e0000002100 */
[----:B------:R-:W1:Y:S01]  /*0020*/  S2UR UR4, SR_CTAID.X ;  /* 0x00000000000479c3 */ /* 0x000e620000002500 */
[----:B------:R-:W2:Y:S01]  /*0030*/  LDCU UR5, c[0x0][0x3a8] ;  /* 0x00007500ff0577ac */ /* 0x000ea20008000800 */
[----:B0-----:R-:W-:-:S06]  /*0040*/  VIADD R1, R1, 0xffffff98 ;  /* 0xffffff9801017836 */ /* 0x001fcc0000000000 */
[----:B------:R-:W1:Y:S02]  /*0050*/  LDC R0, c[0x0][0x360] ;  /* 0x0000d800ff007b82 */ /* 0x000e640000000800 */
[----:B-1----:R-:W-:-:S05]  /*0060*/  IMAD R9, R0, UR4, R3 ;  /* 0x0000000400097c24 */ /* 0x002fca000f8e0203 */
[----:B--2---:R-:W-:-:S13]  /*0070*/  ISETP.GE.AND P0, PT, R9, UR5, PT ;  /* 0x0000000509007c0c */ /* 0x004fda000bf06270 */
[----:B------:R-:W-:Y:S05]  /*0080*/  @P0 EXIT ;  /* 0x000000000000094d */ /* 0x000fea0003800000 */
[----:B------:R-:W0:Y:S01]  /*0090*/  LDCU UR5, c[0x0][0x3ac] ;  /* 0x00007580ff0577ac */ /* 0x000e220008000800 */
[----:B------:R-:W1:Y:S01]  /*00a0*/  LDCU.U8 UR4, c[0x0][0x3a0] ;  /* 0x00007400ff0477ac */ /* 0x000e620008000000 */
[----:B------:R-:W2:Y:S01]  /*00b0*/  LDCU.64 UR6, c[0x0][0x358] ;  /* 0x00006b00ff0677ac */ /* 0x000ea20008000a00 */
[----:B0-----:R-:W0:Y:S01]  /*00c0*/  I2F.U32.RP R2, UR5 ;  /* 0x0000000500027d06 */ /* 0x001e220008209000 */
[----:B------:R-:W-:Y:S01]  /*00d0*/  ISETP.NE.U32.AND P1, PT, RZ, UR5, PT ;  /* 0x00000005ff007c0c */ /* 0x000fe2000bf25070 */
[----:B-1----:R-:W-:-:S04]  /*00e0*/  UPRMT UR4, UR4, 0x8880, URZ ;  /* 0x0000888004047896 */ /* 0x002fc800080000ff */
[----:B------:R-:W-:Y:S02]  /*00f0*/  UISETP.NE.AND UP0, UPT, UR4, URZ, UPT ;  /* 0x000000ff0400728c */ /* 0x000fe4000bf05270 */
[----:B0-----:R-:W0:Y:S02]  /*0100*/  MUFU.RCP R2, R2 ;  /* 0x0000000200027308 */ /* 0x001e240000001000 */
[----:B0-----:R-:W-:-:S06]  /*0110*/  VIADD R4, R2, 0xffffffe ;  /* 0x0ffffffe02047836 */ /* 0x001fcc0000000000 */
[----:B------:R0:W1:Y:S02]  /*0120*/  F2I.FTZ.U32.TRUNC.NTZ R5, R4 ;  /* 0x0000000400057305 */ /* 0x000064000021f000 */
[----:B0-----:R-:W-:Y:S01]  /*0130*/  IMAD.MOV.U32 R4, RZ, RZ, RZ ;  /* 0x000000ffff047224 */ /* 0x001fe200078e00ff */
[----:B-1----:R-:W-:-:S05]  /*0140*/  IADD3 R7, PT, PT, RZ, -R5, RZ ;  /* 0x80000005ff077210 */ /* 0x002fca0007ffe0ff */
[----:B------:R-:W-:-:S04]  /*0150*/  IMAD R7, R7, UR5, RZ ;  /* 0x0000000507077c24 */ /* 0x000fc8000f8e02ff */
[----:B------:R-:W-:-:S06]  /*0160*/  IMAD.HI.U32 R0, R5, R7, R4 ;  /* 0x0000000705007227 */ /* 0x000fcc00078e0004 */
[----:B------:R-:W-:-:S04]  /*0170*/  IMAD.HI.U32 R0, R0, R3, RZ ;  /* 0x0000000300007227 */ /* 0x000fc800078e00ff */
[----:B------:R-:W-:-:S04]  /*0180*/  IMAD.MOV R0, RZ, RZ, -R0 ;  /* 0x000000ffff007224 */ /* 0x000fc800078e0a00 */
[----:B------:R-:W-:-:S05]  /*0190*/  IMAD R0, R0, UR5, R3 ;  /* 0x0000000500007c24 */ /* 0x000fca000f8e0203 */
[----:B------:R-:W-:-:S13]  /*01a0*/  ISETP.GE.U32.AND P0, PT, R0, UR5, PT ;  /* 0x0000000500007c0c */ /* 0x000fda000bf06070 */
[----:B------:R-:W-:-:S04]  /*01b0*/  @P0 IADD3 R0, PT, PT, R0, -UR5, RZ ;  /* 0x8000000500000c10 */ /* 0x000fc8000fffe0ff */
[----:B------:R-:W-:-:S13]  /*01c0*/  ISETP.GE.U32.AND P0, PT, R0, UR5, PT ;  /* 0x0000000500007c0c */ /* 0x000fda000bf06070 */
[----:B------:R-:W-:Y:S01]  /*01d0*/  @P0 VIADD R0, R0, -UR5 ;  /* 0x8000000500000c36 */ /* 0x000fe20008000000 */
[----:B------:R-:W-:Y:S01]  /*01e0*/  @!P1 LOP3.LUT R0, RZ, UR5, RZ, 0x33, !PT ;  /* 0x00000005ff009c12 */ /* 0x000fe2000f8e33ff */
[----:B--2---:R-:W-:Y:S06]  /*01f0*/  BRA.U !UP0, `(.L_x_39) ;  /* 0x0000001108d07547 */ /* 0x004fec000b800000 */
[----:B------:R-:W0:Y:S01]  /*0200*/  LDC.64 R10, c[0x0][0x380] ;  /* 0x0000e000ff0a7b82 */ /* 0x000e220000000a00 */
[----:B------:R-:W-:Y:S01]  /*0210*/  IMAD.SHL.U32 R5, R9, 0x10, RZ ;  /* 0x0000001009057824 */ /* 0x000fe200078e00ff */
[----:B------:R-:W1:Y:S06]  /*0220*/  LDCU UR4, c[0x0][0x3a4] ;  /* 0x00007480ff0477ac */ /* 0x000e6c0008000800 */
[----:B------:R-:W2:Y:S01]  /*0230*/  LDC.64 R26, c[0x0][0x390] ;  /* 0x0000e400ff1a7b82 */ /* 0x000ea20000000a00 */
[----:B------:R-:W-:Y:S01]  /*0240*/  HFMA2 R15, -RZ, RZ, 0, 0 ;  /* 0x00000000ff0f7431 */ /* 0x000fe200000001ff */
[----:B------:R-:W3:Y:S01]  /*0250*/  LDCU.64 UR8, c[0x0][0x390] ;  /* 0x00007200ff0877ac */ /* 0x000ee20008000a00 */
[----:B0-----:R-:W-:-:S05]  /*0260*/  IMAD.WIDE R10, R5, 0x4, R10 ;  /* 0x00000004050a7825 */ /* 0x001fca00078e020a */
[----:B------:R-:W1:Y:S04]  /*0270*/  LDG.E R14, desc[UR6][R10.64] ;  /* 0x000000060a0e7981 */ /* 0x000e68000c1e1900 */
[----:B--2---:R-:W2:Y:S04]  /*0280*/  LDG.E R0, desc[UR6][R26.64] ;  /* 0x000000061a007981 */ /* 0x004ea8000c1e1900 */
[----:B------:R-:W4:Y:S04]  /*0290*/  LDG.E R16, desc[UR6][R10.64+0x4] ;  /* 0x000004060a107981 */ /* 0x000f28000c1e1900 */
[----:B------:R-:W5:Y:S04]  /*02a0*/  LDG.E R6, desc[UR6][R26.64+0x4] ;  /* 0x000004061a067981 */ /* 0x000f68000c1e1900 */
[----:B------:R-:W3:Y:S04]  /*02b0*/  LDG.E R19, desc[UR6][R10.64+0x8] ;  /* 0x000008060a137981 */ /* 0x000ee8000c1e1900 */
        /* <DEDUP_REMOVED lines=10> */
[----:B------:R0:W3:Y:S04]  /*0360*/  LDG.E R20, desc[UR6][R26.64+0x1c] ;  /* 0x00001c061a147981 */ /* 0x0000e8000c1e1900 */
[----:B------:R-:W3:Y:S04]  /*0370*/  LDG.E R25, desc[UR6][R10.64+0x20] ;  /* 0x000020060a197981 */ /* 0x000ee8000c1e1900 */
[----:B------:R-:W3:Y:S04]  /*0380*/  LDG.E R5, desc[UR6][R10.64+0x24] ;  /* 0x000024060a057981 */ /* 0x000ee8000c1e1900 */
[----:B------:R-:W3:Y:S01]  /*0390*/  LDG.E R4, desc[UR6][R10.64+0x28] ;  /* 0x000028060a047981 */ /* 0x000ee2000c1e1900 */
[----:B-1----:R-:W-:-:S04]  /*03a0*/  IMAD R29, R14, UR4, RZ ;  /* 0x000000040e1d7c24 */ /* 0x002fc8000f8e02ff */
[----:B--2---:R-:W-:-:S05]  /*03b0*/  IMAD.HI.U32 R15, R29, R0, R14 ;  /* 0x000000001d0f7227 */ /* 0x004fca00078e000e */
[----:B----4-:R-:W-:-:S05]  /*03c0*/  IADD3 R14, P0, PT, R16, R15, RZ ;  /* 0x0000000f100e7210 */ /* 0x010fca0007f1e0ff */
[----:B------:R-:W-:Y:S02]  /*03d0*/  IMAD.X R15, RZ, RZ, RZ, P0 ;  /* 0x000000ffff0f7224 */ /* 0x000fe400000e06ff */
[----:B-----5:R-:W-:-:S04]  /*03e0*/  IMAD.WIDE.U32 R14, R29, R6, R14 ;  /* 0x000000061d0e7225 */ /* 0x020fc800078e000e */
[----:B0-----:R-:W-:Y:S01]  /*03f0*/  IMAD R27, R14, UR4, RZ ;  /* 0x000000040e1b7c24 */ /* 0x001fe2000f8e02ff */
[----:B---3--:R-:W-:Y:S02]  /*0400*/  IADD3 R18, P0, PT, R19, R15, RZ ;  /* 0x0000000f13127210 */ /* 0x008fe40007f1e0ff */
[----:B------:R-:W-:-:S03]  /*0410*/  MOV R15, RZ ;  /* 0x000000ff000f7202 */ /* 0x000fc60000000f00 */
[----:B------:R-:W-:Y:S02]  /*0420*/  IMAD.X R19, RZ, RZ, RZ, P0 ;  /* 0x000000ffff137224 */ /* 0x000fe400000e06ff */
[----:B------:R-:W-:-:S04]  /*0430*/  IMAD.HI.U32 R15, R0, R27, R14 ;  /* 0x0000001b000f7227 */ /* 0x000fc800078e000e */
[----:B------:R-:W-:-:S03]  /*0440*/  IMAD.WIDE.U32 R18, R29, R8, R18 ;  /* 0x000000081d127225 */ /* 0x000fc600078e0012 */
[----:B------:R-:W-:Y:S02]  /*0450*/  IADD3 R30, P1, PT, R18, R15, RZ ;  /* 0x0000000f121e7210 */ /* 0x000fe40007f3e0ff */
[----:B------:R-:W-:-:S03]  /*0460*/  IADD3 R18, P0, PT, R12, R19, RZ ;  /* 0x000000130c127210 */ /* 0x000fc60007f1e0ff */
[----:B------:R-:W-:Y:S02]  /*0470*/  IMAD.X R31, RZ, RZ, RZ, P1 ;  /* 0x000000ffff1f7224 */ /* 0x000fe400008e06ff */
[----:B------:R-:W-:Y:S02]  /*0480*/  IMAD.X R19, RZ, RZ, RZ, P0 ;  /* 0x000000ffff137224 */ /* 0x000fe400000e06ff */
[----:B------:R-:W-:-:S04]  /*0490*/  IMAD.WIDE.U32 R30, R6, R27, R30 ;  /* 0x0000001b061e7225 */ /* 0x000fc800078e001e */
[----:B------:R-:W-:-:S05]  /*04a0*/  IMAD.WIDE.U32 R18, R29, R24, R18 ;  /* 0x000000181d127225 */ /* 0x000fca00078e0012 */
[----:B------:R-:W-:Y:S01]  /*04b0*/  IADD3 R14, P0, PT, R23, R19, RZ ;  /* 0x00000013170e7210 */ /* 0x000fe20007f1e0ff */
[----:B------:R-:W-:Y:S01]  /*04c0*/  IMAD R23, R30, UR4, RZ ;  /* 0x000000041e177c24 */ /* 0x000fe2000f8e02ff */
[----:B------:R-:W-:Y:S01]  /*04d0*/  IADD3 R18, P1, PT, R18, R31, RZ ;  /* 0x0000001f12127210 */ /* 0x000fe20007f3e0ff */
[----:B------:R-:W-:Y:S02]  /*04e0*/  HFMA2 R31, -RZ, RZ, 0, 0 ;  /* 0x00000000ff1f7431 */ /* 0x000fe400000001ff */
[----:B------:R-:W-:Y:S02]  /*04f0*/  IMAD.X R15, RZ, RZ, RZ, P0 ;  /* 0x000000ffff0f7224 */ /* 0x000fe400000e06ff */
[----:B------:R-:W-:Y:S02]  /*0500*/  IMAD.X R19, RZ, RZ, RZ, P1 ;  /* 0x000000ffff137224 */ /* 0x000fe400008e06ff */
[----:B------:R-:W-:-:S04]  /*0510*/  IMAD.WIDE.U32 R14, R29, R2, R14 ;  /* 0x000000021d0e7225 */ /* 0x000fc800078e000e */
[----:B------:R-:W-:-:S04]  /*0520*/  IMAD.WIDE.U32 R18, R8, R27, R18 ;  /* 0x0000001b08127225 */ /* 0x000fc800078e0012 */
[----:B------:R-:W-:Y:S01]  /*0530*/  IMAD.HI.U32 R31, R0, R23, R30 ;  /* 0x00000017001f7227 */ /* 0x000fe200078e001e */
[----:B------:R-:W-:Y:S02]  /*0540*/  IADD3 R30, P1, PT, R14, R19, RZ ;  /* 0x000000130e1e7210 */ /* 0x000fe40007f3e0ff */
[----:B------:R-:W-:Y:S02]  /*0550*/  IADD3 R14, P0, PT, R7, R15, RZ ;  /* 0x0000000f070e7210 */ /* 0x000fe40007f1e0ff */
[----:B------:R-:W-:Y:S01]  /*0560*/  IADD3 R18, P2, PT, R18, R31, RZ ;  /* 0x0000001f12127210 */ /* 0x000fe20007f5e0ff */
[----:B------:R-:W-:Y:S02]  /*0570*/  IMAD.X R31, RZ, RZ, RZ, P1 ;  /* 0x000000ffff1f7224 */ /* 0x000fe400008e06ff */
[----:B------:R-:W-:Y:S01]  /*0580*/  IMAD.X R15, RZ, RZ, RZ, P0 ;  /* 0x000000ffff0f7224 */ /* 0x000fe200000e06ff */
[----:B------:R-:W-:Y:S01]  /*0590*/  IADD3.X R19, PT, PT, RZ, RZ, RZ, P2, !PT ;  /* 0x000000ffff137210 */ /* 0x000fe200017fe4ff */
[----:B------:R-:W-:-:S04]  /*05a0*/  IMAD.WIDE.U32 R30, R24, R27, R30 ;  /* 0x0000001b181e7225 */ /* 0x000fc800078e001e */
[----:B------:R-:W-:-:S04]  /*05b0*/  IMAD.WIDE.U32 R14, R29, R22, R14 ;  /* 0x000000161d0e7225 */ /* 0x000fc800078e000e */
[----:B------:R-:W-:Y:S01]  /*05c0*/  IMAD.WIDE.U32 R18, R6, R23, R18 ;  /* 0x0000001706127225 */ /* 0x000fe200078e0012 */
[----:B------:R-:W-:Y:S02]  /*05d0*/  IADD3 R12, P1, PT, R13, R15, RZ ;  /* 0x0000000f0d0c7210 */ /* 0x000fe40007f3e0ff */
[----:B------:R-:W-:Y:S01]  /*05e0*/  IADD3 R14, P2, PT, R14, R31, RZ ;  /* 0x0000001f0e0e7210 */ /* 0x000fe20007f5e0ff */
[----:B------:R-:W-:Y:S01]  /*05f0*/  IMAD R7, R18, UR4, RZ ;  /* 0x0000000412077c24 */ /* 0x000fe2000f8e02ff */
[----:B------:R-:W-:Y:S01]  /*0600*/  IADD3 R16, P0, PT, R30, R19, RZ ;  /* 0x000000131e107210 */ /* 0x000fe20007f1e0ff */
[----:B------:R-:W-:Y:S01]  /*0610*/  IMAD.X R13, RZ, RZ, RZ, P1 ;  /* 0x000000ffff0d7224 */ /* 0x000fe200008e06ff */
[----:B------:R-:W-:Y:S01]  /*0620*/  MOV R19, RZ ;  /* 0x000000ff00137202 */ /* 0x000fe20000000f00 */
[----:B------:R-:W-:Y:S02]  /*0630*/  IMAD.X R15, RZ, RZ, RZ, P2 ;  /* 0x000000ffff0f7224 */ /* 0x000fe400010e06ff */
[----:B------:R-:W-:-:S04]  /*0640*/  IMAD.WIDE.U32 R12, R29, R21, R12 ;  /* 0x000000151d0c7225 */ /* 0x000fc800078e000c */
[----:B------:R-:W-:Y:S01]  /*0650*/  IMAD.WIDE.U32 R14, R2, R27, R14 ;  /* 0x0000001b020e7225 */ /* 0x000fe200078e000e */
[----:B------:R-:W-:Y:S02]  /*0660*/  IADD3 R30, P2, PT, R17, R13, RZ ;  /* 0x0000000d111e7210 */ /* 0x000fe40007f5e0ff */
[----:B------:R-:W-:Y:S01]  /*0670*/  IADD3.X R17, PT, PT, RZ, RZ, RZ, P0, !PT ;  /* 0x000000ffff117210 */ /* 0x000fe200007fe4ff */
[----:B------:R-:W-:Y:S01]  /*0680*/  IMAD.HI.U32 R18, R0, R7, R18 ;  /* 0x0000000700127227 */ /* 0x000fe200078e0012 */
[----:B------:R-:W-:-:S03]  /*0690*/  IADD3 R12, P1, PT, R12, R15, RZ ;  /* 0x0000000f0c0c7210 */ /* 0x000fc60007f3e0ff */
[----:B------:R-:W-:-:S04]  /*06a0*/  IMAD.WIDE.U32 R16, R8, R23, R16 ;  /* 0x0000001708107225 */ /* 0x000fc800078e0010 */
[----:B------:R-:W-:Y:S01]  /*06b0*/  IMAD.X R31, RZ, RZ, RZ, P2 ;  /* 0x000000ffff1f7224 */ /* 0x000fe200010e06ff */
[----:B------:R-:W-:Y:S01]  /*06c0*/  IADD3 R14, P0, PT, R14, R17, RZ ;  /* 0x000000110e0e7210 */ /* 0x000fe20007f1e0ff */
[----:B------:R-:W-:Y:S01]  /*06d0*/  IMAD.X R13, RZ, RZ, RZ, P1 ;  /* 0x000000ffff0d7224 */ /* 0x000fe200008e06ff */
[----:B------:R-:W-:Y:S01]  /*06e0*/  IADD3 R16, P3, PT, R16, R18, RZ ;  /* 0x0000001210107210 */ /* 0x000fe20007f7e0ff */
[----:B------:R-:W-:Y:S01]  /*06f0*/  IMAD.WIDE.U32 R30, R29, R20, R30 ;  /* 0x000000141d1e7225 */ /* 0x000fe200078e001e */
[----:B------:R-:W-:-:S03]  /*0700*/  IADD3.X R15, PT, PT, RZ, RZ, RZ, P0, !PT ;  /* 0x000000ffff0f7210 */ /* 0x000fc600007fe4ff */
[----:B------:R-:W-:-:S04]  /*0710*/  IMAD.WIDE.U32 R12, R22, R27, R12 ;  /* 0x0000001b160c7225 */ /* 0x000fc800078e000c */
[----:B------:R-:W-:Y:S01]  /*0720*/  IMAD.WIDE.U32 R14, R24, R23, R14 ;  /* 0x00000017180e7225 */ /* 0x000fe200078e000e */
[----:B------:R-:W-:-:S03]  /*0730*/  IADD3 R30, P0, PT, R30, R13, RZ ;  /* 0x0000000d1e1e7210 */ /* 0x000fc60007f1e0ff */
[----:B------:R-:W-:Y:S01]  /*0740*/  IMAD.X R17, RZ, RZ, RZ, P3 ;  /* 0x000000ffff117224 */ /* 0x000fe200018e06ff */
[----:B------:R-:W-:Y:S01]  /*0750*/  IADD3 R12, P1, PT, R12, R15, RZ ;  /* 0x0000000f0c0c7210 */ /* 0x000fe20007f3e0ff */
[----:B------:R-:W-:Y:S02]  /*0760*/  IMAD.IADD R25, R25, 0x1, R31 ;  /* 0x0000000119197824 */ /* 0x000fe400078e021f */
[----:B------:R-:W-:Y:S01]  /*0770*/  IMAD.WIDE.U32 R16, R6, R7, R16 ;  /* 0x0000000706107225 */ /* 0x000fe200078e0010 */
[----:B------:R-:W-:-:S03]  /*0780*/  IADD3.X R13, PT, PT, RZ, RZ, RZ, P1, !PT ;  /* 0x000000ffff0d7210 */ /* 0x000fc60000ffe4ff */
[----:B------:R-:W-:Y:S01]  /*0790*/  IMAD.X R31, RZ, RZ, RZ, P0 ;  /* 0x000000ffff1f7224 */ /* 0x000fe200000e06ff */
[----:B------:R-:W-:Y:S01]  /*07a0*/  IADD3 R14, P2, PT, R14, R17, RZ ;  /* 0x000000110e0e7210 */ /* 0x000fe20007f5e0ff */
[----:B------:R-:W-:Y:S01]  /*07b0*/  IMAD R17, R16, UR4, RZ ;  /* 0x0000000410117c24 */ /* 0x000fe2000f8e02ff */
[----:B------:R-:W-:Y:S01]  /*07c0*/  MOV R18, R16 ;  /* 0x0000001000127202 */ /* 0x000fe20000000f00 */
[----:B------:R-:W-:-:S04]  /*07d0*/  IMAD.WIDE.U32 R30, R21, R27, R30 ;  /* 0x0000001b151e7225 */ /* 0x000fc800078e001e */
[----:B------:R-:W-:-:S04]  /*07e0*/  IMAD.WIDE.U32 R12, R2, R23, R12 ;  /* 0x00000017020c7225 */ /* 0x000fc800078e000c */
[----:B------:R-:W-:Y:S01]  /*07f0*/  IMAD.X R15, RZ, RZ, RZ, P2 ;  /* 0x000000ffff0f7224 */ /* 0x000fe200010e06ff */
[----:B------:R-:W-:Y:S01]  /*0800*/  IADD3 R30, P1, PT, R30, R13, RZ ;  /* 0x0000000d1e1e7210 */ /* 0x000fe20007f3e0ff */
[----:B------:R-:W-:Y:S01]  /*0810*/  IMAD.HI.U32 R16, R0, R17, R18 ;  /* 0x0000001100107227 */ /* 0x000fe200078e0012 */
[----:B------:R-:W-:Y:S02]  /*0820*/  IADD3 R18, P0, PT, R25, R31, RZ ;  /* 0x0000001f19127210 */ /* 0x000fe40007f1e0ff */
[----:B------:R-:W-:Y:S01]  /*0830*/  IADD3.X R31, PT, PT, RZ, RZ, RZ, P1, !PT ;  /* 0x000000ffff1f7210 */ /* 0x000fe20000ffe4ff */
[----:B------:R-:W-:-:S04]  /*0840*/  IMAD.WIDE.U32 R14, R8, R7, R14 ;  /* 0x00000007080e7225 */ /* 0x000fc800078e000e */
[----:B------:R-:W-:Y:S01]  /*0850*/  IMAD.X R19, RZ, RZ, RZ, P0 ;  /* 0x000000ffff137224 */ /* 0x000fe200000e06ff */
[----:B------:R-:W-:Y:S01]  /*0860*/  IADD3 R12, P2, PT, R12, R15, RZ ;  /* 0x0000000f0c0c7210 */ /* 0x000fe20007f5e0ff */
[----:B------:R-:W-:Y:S01]  /*0870*/  IMAD.WIDE.U32 R30, R22, R23, R30 ;  /* 0x00000017161e7225 */ /* 0x000fe200078e001e */
[----:B------:R-:W-:-:S03]  /*0880*/  IADD3 R14, P0, PT, R14, R16, RZ ;  /* 0x000000100e0e7210 */ /* 0x000fc60007f1e0ff */
[----:B------:R-:W-:-:S04]  /*0890*/  IMAD.WIDE.U32 R18, R20, R27, R18 ;  /* 0x0000001b14127225 */ /* 0x000fc800078e0012 */
[----:B------:R-:W-:Y:S02]  /*08a0*/  IMAD.X R13, RZ, RZ, RZ, P2 ;  /* 0x000000ffff0d7224 */ /* 0x000fe400010e06ff */
[----:B------:R-:W-:Y:S01]  /*08b0*/  IMAD.X R15, RZ, RZ, RZ, P0 ;  /* 0x000000ffff0f7224 */ /* 0x000fe200000e06ff */
[----:B------:R-:W-:Y:S01]  /*08c0*/  IADD3 R18, P0, PT, R18, R31, RZ ;  /* 0x0000001f12127210 */ /* 0x000fe20007f1e0ff */
[----:B------:R-:W-:-:S04]  /*08d0*/  IMAD.WIDE.U32 R12, R24, R7, R12 ;  /* 0x00000007180c7225 */ /* 0x000fc800078e000c */
[----:B------:R-:W-:Y:S01]  /*08e0*/  IMAD.WIDE.U32 R14, R6, R17, R14 ;  /* 0x00000011060e7225 */ /* 0x000fe200078e000e */
[----:B------:R-:W-:-:S03]  /*08f0*/  IADD3 R30, P1, PT, R30, R13, RZ ;  /* 0x0000000d1e1e7210 */ /* 0x000fc60007f3e0ff */
[----:B------:R-:W-:Y:S01]  /*0900*/  IMAD.IADD R5, R5, 0x1, R19 ;  /* 0x0000000105057824 */ /* 0x000fe200078e0213 */
[----:B------:R-:W-:Y:S01]  /*0910*/  IADD3.X R19, PT, PT, RZ, RZ, RZ, P0, !PT ;  /* 0x000000ffff137210 */ /* 0x000fe200007fe4ff */
[----:B------:R-:W-:Y:S01]  /*0920*/  IMAD R25, R14, UR4, RZ ;  /* 0x000000040e197c24 */ /* 0x000fe2000f8e02ff */
[----:B------:R-:W-:Y:S01]  /*0930*/  IADD3 R12, P2, PT, R12, R15, RZ ;  /* 0x0000000f0c0c7210 */ /* 0x000fe20007f5e0ff */
[----:B------:R-:W-:Y:S01]  /*0940*/  IMAD.MOV.U32 R27, RZ, RZ, RZ ;  /* 0x000000ffff1b7224 */ /* 0x000fe200078e00ff */
[----:B------:R-:W-:Y:S01]  /*0950*/  MOV R26, R14 ;  /* 0x0000000e001a7202 */ /* 0x000fe20000000f00 */
[----:B------:R-:W2:Y:S01]  /*0960*/  LDG.E R15, desc[UR6][R10.64+0x2c] ;  /* 0x00002c060a0f7981 */ /* 0x000ea2000c1e1900 */
[----:B------:R-:W-:-:S04]  /*0970*/  IMAD.WIDE.U32 R18, R21, R23, R18 ;  /* 0x0000001715127225 */ /* 0x000fc800078e0012 */
[----:B------:R-:W-:Y:S02]  /*0980*/  IMAD.X R13, RZ, RZ, RZ, P2 ;  /* 0x000000ffff0d7224 */ /* 0x000fe400010e06ff */
[----:B------:R-:W-:Y:S02]  /*0990*/  IMAD.X R31, RZ, RZ, RZ, P1 ;  /* 0x000000ffff1f7224 */ /* 0x000fe400008e06ff */
        /* <DEDUP_REMOVED lines=9> */
[----:B------:R-:W-:Y:S01]  /*0a30*/  IMAD.WIDE.U32 R28, R20, R23, R26 ;  /* 0x00000017141c7225 */ /* 0x000fe200078e001a */
[----:B------:R-:W3:Y:S02]  /*0a40*/  LDG.E R14, desc[UR6][R10.64+0x3c] ;  /* 0x00003c060a0e7981 */ /* 0x000ee4000c1e1900 */
[----:B------:R-:W-:Y:S01]  /*0a50*/  IADD3.X R13, PT, PT, RZ, RZ, RZ, P0, !PT ;  /* 0x000000ffff0d7210 */ /* 0x000fe200007fe4ff */
[----:B------:R-:W-:Y:S01]  /*0a60*/  IMAD.X R31, RZ, RZ, RZ, P2 ;  /* 0x000000ffff1f7224 */ /* 0x000fe200010e06ff */
[----:B------:R-:W-:Y:S01]  /*0a70*/  IADD3 R5, PT, PT, R4, R29, RZ ;  /* 0x0000001d04057210 */ /* 0x000fe20007ffe0ff */
[----:B------:R-:W-:-:S04]  /*0a80*/  IMAD.WIDE.U32 R26, R22, R7, R18 ;  /* 0x00000007161a7225 */ /* 0x000fc800078e0012 */
[----:B------:R-:W-:Y:S01]  /*0a90*/  IMAD.WIDE.U32 R12, R6, R25, R12 ;  /* 0x00000019060c7225 */ /* 0x000fe200078e000c */
[----:B------:R-:W-:-:S03]  /*0aa0*/  IADD3 R28, P0, PT, R28, R27, RZ ;  /* 0x0000001b1c1c7210 */ /* 0x000fc60007f1e0ff */
[----:B------:R-:W-:-:S03]  /*0ab0*/  IMAD.WIDE.U32 R30, R24, R17, R30 ;  /* 0x00000011181e7225 */ /* 0x000fc600078e001e */
[----:B------:R-:W-:Y:S01]  /*0ac0*/  IADD3 R18, P2, PT, R30, R13, RZ ;  /* 0x0000000d1e127210 */ /* 0x000fe20007f5e0ff */
[----:B------:R-:W-:Y:S01]  /*0ad0*/  IMAD R13, R12, UR4, RZ ;  /* 0x000000040c0d7c24 */ /* 0x000fe2000f8e02ff */
[----:B------:R-:W-:Y:S02]  /*0ae0*/  MOV R30, R12 ;  /* 0x0000000c001e7202 */ /* 0x000fe40000000f00 */
[----:B------:R-:W4:Y:S01]  /*0af0*/  LDG.E R12, desc[UR6][R10.64+0x30] ;  /* 0x000030060a0c7981 */ /* 0x000f22000c1e1900 */
[----:B------:R-:W-:Y:S01]  /*0b00*/  IADD3 R26, P1, PT, R26, R31, RZ ;  /* 0x0000001f1a1a7210 */ /* 0x000fe20007f3e0ff */
[----:B------:R-:W-:Y:S02]  /*0b10*/  IMAD.X R19, RZ, RZ, RZ, P2 ;  /* 0x000000ffff137224 */ /* 0x000fe400010e06ff */
[----:B------:R-:W-:Y:S02]  /*0b20*/  IMAD.MOV.U32 R31, RZ, RZ, RZ ;  /* 0x000000ffff1f7224 */ /* 0x000fe400078e00ff */
[----:B------:R-:W-:-:S02]  /*0b30*/  IMAD.X R27, RZ, RZ, RZ, P1 ;  /* 0x000000ffff1b7224 */ /* 0x000fc400008e06ff */
[----:B------:R-:W-:-:S04]  /*0b40*/  IMAD.HI.U32 R23, R0, R13, R30 ;  /* 0x0000000d00177227 */ /* 0x000fc800078e001e */
[----:B------:R-:W-:-:S04]  /*0b50*/  IMAD.WIDE.U32 R18, R8, R25, R18 ;  /* 0x0000001908127225 */ /* 0x000fc800078e0012 */
[----:B------:R-:W-:Y:S01]  /*0b60*/  IMAD.WIDE.U32 R30, R2, R17, R26 ;  /* 0x00000011021e7225 */ /* 0x000fe200078e001a */
[----:B------:R-:W-:-:S03]  /*0b70*/  IADD3 R26, P1, PT, R18, R23, RZ ;  /* 0x00000017121a7210 */ /* 0x000fc60007f3e0ff */
[----:B------:R-:W-:Y:S01]  /*0b80*/  IMAD.X R29, RZ, RZ, RZ, P0 ;  /* 0x000000ffff1d7224 */ /* 0x000fe200000e06ff */
[----:B------:R-:W-:Y:S01]  /*0b90*/  IADD3.X R27, PT, PT, RZ, RZ, RZ, P1, !PT ;  /* 0x000000ffff1b7210 */ /* 0x000fe20000ffe4ff */
[----:B------:R-:W-:Y:S01]  /*0ba0*/  IMAD.WIDE.U32 R28, R21, R7, R28 ;  /* 0x00000007151c7225 */ /* 0x000fe200078e001c */
[----:B------:R-:W-:-:S03]  /*0bb0*/  IADD3 R4, P2, PT, R30, R19, RZ ;  /* 0x000000131e047210 */ /* 0x000fc60007f5e0ff */
[----:B------:R-:W-:Y:S01]  /*0bc0*/  IMAD.WIDE.U32 R26, R6, R13, R26 ;  /* 0x0000000d061a7225 */ /* 0x000fe200078e001a */
[----:B------:R-:W-:Y:S02]  /*0bd0*/  IADD3 R18, P3, PT, R28, R31, RZ ;  /* 0x0000001f1c127210 */ /* 0x000fe40007f7e0ff */
[----:B------:R-:W-:Y:S01]  /*0be0*/  IADD3 R30, P1, PT, R5, R29, RZ ;  /* 0x0000001d051e7210 */ /* 0x000fe20007f3e0ff */
[----:B------:R-:W-:Y:S02]  /*0bf0*/  IMAD R23, R26, UR4, RZ ;  /* 0x000000041a177c24 */ /* 0x000fe4000f8e02ff */
[----:B------:R-:W-:Y:S02]  /*0c00*/  IMAD.MOV.U32 R28, RZ, RZ, R26 ;  /* 0x000000ffff1c7224 */ /* 0x000fe400078e001a */
[----:B------:R-:W-:Y:S02]  /*0c10*/  IMAD.MOV.U32 R29, RZ, RZ, RZ ;  /* 0x000000ffff1d7224 */ /* 0x000fe400078e00ff */
[----:B------:R-:W-:-:S02]  /*0c20*/  IMAD.HI.U32 R28, R0, R23, R28 ;  /* 0x00000017001c7227 */ /* 0x000fc400078e001c */
[----:B------:R-:W5:Y:S02]  /*0c30*/  LDG.E R0, desc[UR6][R10.64+0x34] ;  /* 0x000034060a007981 */ /* 0x000f64000c1e1900 */
[----:B------:R-:W-:Y:S02]  /*0c40*/  IMAD.X R31, RZ, RZ, RZ, P1 ;  /* 0x000000ffff1f7224 */ /* 0x000fe400008e06ff */
[----:B------:R-:W-:Y:S02]  /*0c50*/  IMAD.WIDE.U32 R30, R20, R7, R30 ;  /* 0x00000007141e7225 */ /* 0x000fe400078e001e */
[----:B------:R0:W3:Y:S01]  /*0c60*/  LDG.E R7, desc[UR6][R10.64+0x38] ;  /* 0x000038060a077981 */ /* 0x0000e2000c1e1900 */
[----:B------:R-:W-:Y:S01]  /*0c70*/  IADD3.X R5, PT, PT, RZ, RZ, RZ, P2, !PT ;  /* 0x000000ffff057210 */ /* 0x000fe200017fe4ff */
[----:B------:R-:W-:Y:S02]  /*0c80*/  IMAD.X R19, RZ, RZ, RZ, P3 ;  /* 0x000000ffff137224 */ /* 0x000fe400018e06ff */
        /* <DEDUP_REMOVED lines=9> */
[----:B------:R-:W-:Y:S01]  /*0d20*/  IMAD.WIDE.U32 R4, R2, R25, R4 ;  /* 0x0000001902047225 */ /* 0x000fe200078e0004 */
[----:B------:R-:W-:-:S03]  /*0d30*/  IADD3 R28, P0, PT, R26, R28, RZ ;  /* 0x0000001c1a1c7210 */ /* 0x000fc60007f1e0ff */
[----:B------:R-:W-:Y:S01]  /*0d40*/  IMAD.WIDE.U32 R18, R21, R17, R18 ;  /* 0x0000001115127225 */ /* 0x000fe200078e0012 */
        /* <DEDUP_REMOVED lines=8> */
[----:B0-----:R-:W-:Y:S02]  /*0dd0*/  IADD3 R10, P2, PT, R26, R29, RZ ;  /* 0x0000001d1a0a7210 */ /* 0x001fe40007f5e0ff */
[----:B------:R-:W-:-:S03]  /*0de0*/  IADD3 R26, P1, PT, R4, R27, RZ ;  /* 0x0000001b041a7210 */ /* 0x000fc60007f3e0ff */
[----:B------:R-:W-:Y:S01]  /*0df0*/  IMAD.X R11, RZ, RZ, RZ, P2 ;  /* 0x000000ffff0b7224 */ /* 0x000fe200010e06ff */
[----:B------:R-:W-:Y:S01]  /*0e00*/  IADD3.X R27, PT, PT, RZ, RZ, RZ, P1, !PT ;  /* 0x000000ffff1b7210 */ /* 0x000fe20000ffe4ff */
[----:B------:R-:W-:-:S04]  /*0e10*/  IMAD.WIDE.U32 R10, R8, R23, R10 ;  /* 0x00000017080a7225 */ /* 0x000fc800078e000a */
[----:B------:R-:W-:-:S03]  /*0e20*/  IMAD.WIDE.U32 R26, R2, R13, R26 ;  /* 0x0000000d021a7225 */ /* 0x000fc600078e001a */
[----:B------:R-:W-:Y:S01]  /*0e30*/  IADD3 R16, P2, PT, R26, R11, RZ ;  /* 0x0000000b1a107210 */ /* 0x000fe20007f5e0ff */
[----:B------:R-:W-:Y:S01]  /*0e40*/  IMAD R9, R9, UR5, RZ ;  /* 0x0000000509097c24 */ /* 0x000fe2000f8e02ff */
[----:B--2---:R-:W-:-:S04]  /*0e50*/  IADD3 R15, PT, PT, R15, R31, RZ ;  /* 0x0000001f0f0f7210 */ /* 0x004fc80007ffe0ff */
[----:B------:R-:W-:-:S05]  /*0e60*/  IADD3 R18, P0, PT, R15, R19, RZ ;  /* 0x000000130f127210 */ /* 0x000fca0007f1e0ff */
[----:B------:R-:W-:Y:S02]  /*0e70*/  IMAD.X R19, RZ, RZ, RZ, P0 ;  /* 0x000000ffff137224 */ /* 0x000fe400000e06ff */
[----:B------:R-:W-:-:S03]  /*0e80*/  IMAD.WIDE.U32 R18, R20, R17, R18 ;  /* 0x0000001114127225 */ /* 0x000fc600078e0012 */
[----:B------:R-:W-:-:S05]  /*0e90*/  IADD3 R4, P0, PT, R18, R5, RZ ;  /* 0x0000000512047210 */ /* 0x000fca0007f1e0ff */
[----:B------:R-:W-:Y:S02]  /*0ea0*/  IMAD.X R5, RZ, RZ, RZ, P0 ;  /* 0x000000ffff057224 */ /* 0x000fe400000e06ff */
[----:B------:R-:W-:Y:S01]  /*0eb0*/  IMAD.WIDE.U32 R4, R21, R25, R4 ;  /* 0x0000001915047225 */ /* 0x000fe200078e0004 */
[----:B------:R-:W-:Y:S02]  /*0ec0*/  IADD3.X R17, PT, PT, RZ, RZ, RZ, P2, !PT ;  /* 0x000000ffff117210 */ /* 0x000fe400017fe4ff */
[----:B------:R-:W-:Y:S01]  /*0ed0*/  IADD3 R26, P1, PT, R4, R27, RZ ;  /* 0x0000001b041a7210 */ /* 0x000fe20007f3e0ff */
[----:B------:R-:W-:-:S04]  /*0ee0*/  IMAD.WIDE.U32 R16, R24, R23, R16 ;  /* 0x0000001718107225 */ /* 0x000fc800078e0010 */
[----:B------:R-:W-:Y:S02]  /*0ef0*/  IMAD.X R27, RZ, RZ, RZ, P1 ;  /* 0x000000ffff1b7224 */ /* 0x000fe400008e06ff */
[----:B----4-:R-:W-:-:S05]  /*0f00*/  IMAD.IADD R19, R12, 0x1, R19 ;  /* 0x000000010c137824 */ /* 0x010fca00078e0213 */
[----:B------:R-:W-:Y:S01]  /*0f10*/  IADD3 R4, P0, PT, R19, R5, RZ ;  /* 0x0000000513047210 */ /* 0x000fe20007f1e0ff */
[----:B------:R-:W-:-:S04]  /*0f20*/  IMAD.WIDE.U32 R26, R22, R13, R26 ;  /* 0x0000000d161a7225 */ /* 0x000fc800078e001a */
[----:B------:R-:W-:Y:S02]  /*0f30*/  IMAD.X R5, RZ, RZ, RZ, P0 ;  /* 0x000000ffff057224 */ /* 0x000fe400000e06ff */
[----:B------:R-:W-:Y:S01]  /*0f40*/  IMAD.WIDE.U32 R4, R20, R25, R4 ;  /* 0x0000001914047225 */ /* 0x000fe200078e0004 */
[----:B------:R-:W-:Y:S02]  /*0f50*/  IADD3 R18, P1, PT, R26, R17, RZ ;  /* 0x000000111a127210 */ /* 0x000fe40007f3e0ff */
[----:B------:R-:W-:Y:S02]  /*0f60*/  IADD3 R26, P0, PT, R4, R27, RZ ;  /* 0x0000001b041a7210 */ /* 0x000fe40007f1e0ff */
[----:B------:R-:W-:-:S03]  /*0f70*/  IADD3.X R19, PT, PT, RZ, RZ, RZ, P1, !PT ;  /* 0x000000ffff137210 */ /* 0x000fc60000ffe4ff */
[----:B------:R-:W-:Y:S02]  /*0f80*/  IMAD.X R27, RZ, RZ, RZ, P0 ;  /* 0x000000ffff1b7224 */ /* 0x000fe400000e06ff */
[----:B------:R-:W-:-:S04]  /*0f90*/  IMAD.WIDE.U32 R18, R2, R23, R18 ;  /* 0x0000001702127225 */ /* 0x000fc800078e0012 */
[----:B------:R-:W-:-:S03]  /*0fa0*/  IMAD.WIDE.U32 R26, R21, R13, R26 ;  /* 0x0000000d151a7225 */ /* 0x000fc600078e001a */
[----:B------:R-:W-:Y:S01]  /*0fb0*/  IADD3 R4, P1, PT, R26, R19, RZ ;  /* 0x000000131a047210 */ /* 0x000fe20007f3e0ff */
[----:B-----5:R-:W-:-:S05]  /*0fc0*/  IMAD.IADD R5, R0, 0x1, R5 ;  /* 0x0000000100057824 */ /* 0x020fca00078e0205 */
[----:B------:R-:W-:Y:S02]  /*0fd0*/  IADD3 R26, P0, PT, R5, R27, RZ ;  /* 0x0000001b051a7210 */ /* 0x000fe40007f1e0ff */
[----:B------:R-:W-:-:S03]  /*0fe0*/  IADD3.X R5, PT, PT, RZ, RZ, RZ, P1, !PT ;  /* 0x000000ffff057210 */ /* 0x000fc60000ffe4ff */
[----:B------:R-:W-:Y:S02]  /*0ff0*/  IMAD.X R27, RZ, RZ, RZ, P0 ;  /* 0x000000ffff1b7224 */ /* 0x000fe400000e06ff */
[----:B------:R-:W-:-:S04]  /*1000*/  IMAD.WIDE.U32 R4, R22, R23, R4 ;  /* 0x0000001716047225 */ /* 0x000fc800078e0004 */
[----:B------:R-:W-:Y:S02]  /*1010*/  IMAD.WIDE.U32 R26, R20, R13, R26 ;  /* 0x0000000d141a7225 */ /* 0x000fe400078e001a */
[----:B------:R-:W0:Y:S01]  /*1020*/  LDC.64 R12, c[0x0][0x398] ;  /* 0x0000e600ff0c7b82 */ /* 0x000e220000000a00 */
[----:B------:R-:W-:-:S04]  /*1030*/  IADD3 R24, P0, PT, R26, R5, RZ ;  /* 0x000000051a187210 */ /* 0x000fc80007f1e0ff */
[----:B------:R-:W-:Y:S01]  /*1040*/  IADD3.X R25, PT, PT, RZ, RZ, RZ, P0, !PT ;  /* 0x000000ffff197210 */ /* 0x000fe200007fe4ff */
[----:B---3--:R-:W-:Y:S02]  /*1050*/  IMAD.IADD R7, R7, 0x1, R27 ;  /* 0x0000000107077824 */ /* 0x008fe400078e021b */
[----:B------:R-:W-:-:S05]  /*1060*/  IMAD.WIDE.U32 R24, R21, R23, R24 ;  /* 0x0000001715187225 */ /* 0x000fca00078e0018 */
[----:B------:R-:W-:Y:S01]  /*1070*/  IADD3 R6, P0, PT, R7, R25, RZ ;  /* 0x0000001907067210 */ /* 0x000fe20007f1e0ff */
[----:B------:R-:W-:-:S03]  /*1080*/  IMAD.SHL.U32 R0, R3, 0x4, RZ ;  /* 0x0000000403007824 */ /* 0x000fc600078e00ff */
[----:B------:R-:W-:Y:S01]  /*1090*/  IADD3.X R7, PT, PT, RZ, RZ, RZ, P0, !PT ;  /* 0x000000ffff077210 */ /* 0x000fe200007fe4ff */
[----:B0-----:R-:W-:-:S04]  /*10a0*/  IMAD.WIDE R12, R9, 0x4, R12 ;  /* 0x00000004090c7825 */ /* 0x001fc800078e020c */
[----:B------:R-:W-:Y:S01]  /*10b0*/  IMAD.WIDE.U32 R20, R20, R23, R6 ;  /* 0x0000001714147225 */ /* 0x000fe200078e0006 */
[----:B------:R-:W-:-:S04]  /*10c0*/  LOP3.LUT R7, R0, 0x1c, RZ, 0xc0, !PT ;  /* 0x0000001c00077812 */ /* 0x000fc800078ec0ff */
[----:B------:R-:W-:Y:S02]  /*10d0*/  IADD3 R8, P1, PT, R7, UR8, RZ ;  /* 0x0000000807087c10 */ /* 0x000fe4000ff3e0ff */
[----:B------:R-:W-:Y:S02]  /*10e0*/  IADD3 R6, P0, PT, R12, R7, RZ ;  /* 0x000000070c067210 */ /* 0x000fe40007f1e0ff */
[----:B------:R-:W-:Y:S01]  /*10f0*/  IADD3 R5, PT, PT, R14, R21, RZ ;  /* 0x000000150e057210 */ /* 0x000fe20007ffe0ff */
[----:B------:R-:W-:Y:S01]  /*1100*/  IMAD.X R9, RZ, RZ, UR9, P1 ;  /* 0x00000009ff097e24 */ /* 0x000fe200088e06ff */
[----:B------:R-:W-:Y:S01]  /*1110*/  IADD3.X R7, PT, PT, RZ, R13, RZ, P0, !PT ;  /* 0x0000000dff077210 */ /* 0x000fe200007fe4ff */
[----:B------:R-:W-:Y:S04]  /*1120*/  STG.E desc[UR6][R12.64], R28 ;  /* 0x0000001c0c007986 */ /* 0x000fe8000c101906 */
[----:B------:R-:W-:Y:S04]  /*1130*/  STG.E desc[UR6][R12.64+0x4], R10 ;  /* 0x0000040a0c007986 */ /* 0x000fe8000c101906 */
[----:B------:R-:W-:Y:S04]  /*1140*/  STG.E desc[UR6][R12.64+0x8], R16 ;  /* 0x000008100c007986 */ /* 0x000fe8000c101906 */
        /* <DEDUP_REMOVED lines=11> */
[----:B------:R-:W0:Y:S01]  /*1200*/  SHFL.IDX PT, R4, R2, 0x7, 0x1f ;  /* 0x00e01f0002047f89 */ /* 0x000e2200000e0000 */
[----:B------:R-:W-:Y:S02]  /*1210*/  LOP3.LUT R0, R3, 0x7, RZ, 0xc0, !PT ;  /* 0x0000000703007812 */ /* 0x000fe400078ec0ff */
        /* <DEDUP_REMOVED lines=23> */
.L_x_40:
[----:B------:R-:W-:-:S13]  /*1390*/  ISETP.GE.AND P0, PT, R4, RZ, PT ;  /* 0x000000ff0400720c */ /* 0x000fda0003f06270 */
[----:B------:R-:W-:Y:S05]  /*13a0*/  @!P0 EXIT ;  /* 0x000000000000894d */ /* 0x000fea0003800000 */
.L_x_41:
[----:B------:R-:W-:Y:S01]  /*13b0*/  ISETP.NE.AND P0, PT, R0, RZ, PT ;  /* 0x000000ff0000720c */ /* 0x000fe20003f05270 */
[----:B------:R-:W-:Y:S01]  /*13c0*/  BSSY B0, `(.L_x_42) ;  /* 0x000000b000007945 */ /* 0x000fe20003800000 */
[----:B------:R-:W-:-:S11]  /*13d0*/  CS2R R2, SRZ ;  /* 0x0000000000027805 */ /* 0x000fd6000001ff00 */
[----:B------:R-:W-:Y:S05]  /*13e0*/  @!P0 BRA `(.L_x_43) ;  /* 0x0000000000208947 */ /* 0x000fea0003800000 */
[----:B------:R-:W-:-:S04]  /*13f0*/  VIADD R3, R0, 0xffffffff ;  /* 0xffffffff00037836 */ /* 0x000fc80000000000 */
[----:B------:R-:W-:-:S06]  /*1400*/  IMAD.WIDE.U32 R12, R3, 0x4, R12 ;  /* 0x00000004030c7825 */ /* 0x000fcc00078e000c */
[----:B------:R-:W2:Y:S01]  /*1410*/  LDG.E R12, desc[UR6][R12.64] ;  /* 0x000000060c0c7981 */ /* 0x000ea2000c1e1900 */
[----:B------:R-:W-:Y:S01]  /*1420*/  UMOV UR4, 0xffffffff ;  /* 0xffffffff00047882 */ /* 0x000fe20000000000 */
[----:B--2---:R-:W-:Y:S02]  /*1430*/  SHF.R.U32.HI R2, RZ, 0x1f, R12 ;  /* 0x0000001fff027819 */ /* 0x004fe4000001160c */
[----:B------:R-:W-:Y:S05]  /*1440*/  BRA.DIV UR4, `(.L_x_44) ;  /* 0x0000000a04cc7947 */ /* 0x000fea000b800000 */
[----:B------:R0:W1:Y:S02]  /*1450*/  SHFL.IDX PT, R2, R2, R3, 0x1f ;  /* 0x00001f0302027589 */ /* 0x00006400000e0000 */
.L_x_60:
[----:B0-----:R-:W-:-:S07]  /*1460*/  HFMA2 R3, -RZ, RZ, 0, 0 ;  /* 0x00000000ff037431 */ /* 0x001fce00000001ff */
.L_x_43:
[----:B------:R-:W-:Y:S05]  /*1470*/  BSYNC B0 ;  /* 0x0000000000007941 */ /* 0x000fea0003800000 */
.L_x_42:
[----:B-1----:R-:W-:Y:S02]  /*1480*/  IADD3 R11, P1, P2, R11, -R2, -R8 ;  /* 0x800000020b0b7210 */ /* 0x002fe40007a3e808 */
[----:B------:R-:W-:Y:S02]  /*1490*/  ISETP.NE.AND P0, PT, R0, 0x7, PT ;  /* 0x000000070000780c */ /* 0x000fe40003f05270 */
[----:B------:R-:W-:Y:S01]  /*14a0*/  IADD3.X R2, PT, PT, RZ, -0x1, ~R3, P1, P2 ;  /* 0xffffffffff027810 */ /* 0x000fe20000fe4c03 */
[----:B------:R0:W-:Y:S10]  /*14b0*/  STG.E desc[UR6][R6.64], R11 ;  /* 0x0000000b06007986 */ /* 0x0001f4000c101906 */
[----:B------:R-:W-:Y:S05]  /*14c0*/  @!P0 BRA `(.L_x_45) ;  /* 0x0000000000108947 */ /* 0x000fea0003800000 */
[----:B------:R-:W-:Y:S01]  /*14d0*/  UMOV UR4, 0xffffffff ;  /* 0xffffffff00047882 */ /* 0x000fe20000000000 */
[----:B------:R-:W-:Y:S01]  /*14e0*/  SHF.R.U32.HI R2, RZ, 0x1f, R2 ;  /* 0x0000001fff027819 */ /* 0x000fe20000011602 */
[----:B------:R-:W-:Y:S01]  /*14f0*/  VIADD R0, R0, 0x1 ;  /* 0x0000000100007836 */ /* 0x000fe20000000000 */
[----:B------:R-:W-:Y:S06]  /*1500*/  BRA.DIV UR4, `(.L_x_46) ;  /* 0x0000000a04c07947 */ /* 0x000fec000b800000 */
.L_x_45:
[----:B------:R-:W-:Y:S05]  /*1510*/  WARPSYNC.ALL ;  /* 0x0000000000007948 */ /* 0x000fea0003800000 */
[----:B------:R-:W-:Y:S06]  /*1520*/  BAR.SYNC.DEFER_BLOCKING 0x0 ;  /* 0x0000000000007b1d */ /* 0x000fec0000010000 */
[----:B------:R-:W-:Y:S05]  /*1530*/  EXIT ;  /* 0x000000000000794d */ /* 0x000fea0003800000 */
.L_x_39:
[----:B------:R-:W-:-:S13]  /*1540*/  ISETP.GT.U32.AND P0, PT, R0, 0xf, PT ;  /* 0x0000000f0000780c */ /* 0x000fda0003f04070 */
[----:B------:R-:W0:Y:S01]  /*1550*/  @!P0 LDC.64 R4, c[0x0][0x380] ;  /* 0x0000e000ff048b82 */ /* 0x000e220000000a00 */
[----:B------:R-:W-:-:S05]  /*1560*/  @!P0 LEA R7, R9, R0, 0x4 ;  /* 0x0000000009078211 */ /* 0x000fca00078e20ff */
[----:B0-----:R-:W-:-:S06]  /*1570*/  @!P0 IMAD.WIDE R4, R7, 0x4, R4 ;  /* 0x0000000407048825 */ /* 0x001fcc00078e0204 */
[----:B------:R-:W2:Y:S01]  /*1580*/  @!P0 LDG.E R5, desc[UR6][R4.64] ;  /* 0x0000000604058981 */ /* 0x000ea2000c1e1900 */
[----:B------:R-:W-:Y:S02]  /*1590*/  MOV R11, 0x400 ;  /* 0x00000400000b7802 */ /* 0x000fe40000000f00 */
[----:B------:R-:W-:Y:S01]  /*15a0*/  LOP3.LUT R8, R3, 0xf, RZ, 0xc0, !PT ;  /* 0x0000000f03087812 */ /* 0x000fe200078ec0ff */
[----:B------:R-:W0:Y:S02]  /*15b0*/  S2R R6, SR_CgaCtaId ;  /* 0x0000000000067919 */ /* 0x000e240000008800 */
[----:B0-----:R-:W-:-:S05]  /*15c0*/  LEA R7, R6, R11, 0x18 ;  /* 0x0000000b06077211 */ /* 0x001fca00078ec0ff */
[----:B------:R-:W-:-:S05]  /*15d0*/  IMAD R2, R0, 0x4, R7 ;  /* 0x0000000400027824 */ /* 0x000fca00078e0207 */
[----:B--2---:R0:W-:Y:S01]  /*15e0*/  @!P0 STS [R2], R5 ;  /* 0x0000000502008388 */ /* 0x0041e20000000800 */
[----:B------:R-:W-:Y:S08]  /*15f0*/  BAR.SYNC.DEFER_BLOCKING 0x0 ;  /* 0x0000000000007b1d */ /* 0x000ff00000010000 */
[----:B------:R-:W-:Y:S01]  /*1600*/  BAR.SYNC.DEFER_BLOCKING 0x0 ;  /* 0x0000000000007b1d */ /* 0x000fe20000010000 */
[----:B------:R-:W-:-:S13]  /*1610*/  ISETP.GT.U32.AND P0, PT, R8, 0x8, PT ;  /* 0x000000080800780c */ /* 0x000fda0003f04070 */
[----:B0-----:R-:W-:Y:S05]  /*1620*/  @P0 BRA `(.L_x_47) ;  /* 0x0000000000040947 */ /* 0x001fea0003800000 */
[----:B------:R-:W-:Y:S05]  /*1630*/  BPT.TRAP 0x1 ;  /* 0x000000040000795c */ /* 0x000fea0000300000 */
.L_x_47:
[----:B------:R-:W-:Y:S05]  /*1640*/  WARPSYNC.ALL ;  /* 0x0000000000007948 */ /* 0x000fea0003800000 */
[----:B------:R-:W-:Y:S08]  /*1650*/  BAR.SYNC.DEFER_BLOCKING 0x0 ;  /* 0x0000000000007b1d */ /* 0x000ff00000010000 */
[----:B------:R-:W-:Y:S01]  /*1660*/  BAR.SYNC.DEFER_BLOCKING 0x0 ;  /* 0x0000000000007b1d */ /* 0x000fe20000010000 */
[----:B------:R-:W-:-:S05]  /*1670*/  ISETP.GE.AND P0, PT, R0, UR5, PT ;  /* 0x0000000500007c0c */ /* 0x000fca000bf06270 */
[----:B------:R-:W0:Y:S08]  /*1680*/  LDCU.64 UR8, c[0x0][0x390] ;  /* 0x00007200ff0877ac */ /* 0x000e300008000a00 */
[----:B------:R-:W-:-:S05]  /*1690*/  @!P0 LEA R8, R0, R1, 0x2 ;  /* 0x0000000100088211 */ /* 0x000fca00078e10ff */
[----:B------:R1:W2:Y:S01]  /*16a0*/  @!P0 LDL R12, [R8+0x40] ;  /* 0x00004000080c8983 */ /* 0x0002a20000100800 */
[----:B------:R-:W-:Y:S01]  /*16b0*/  @!P0 IADD3 R5, PT, PT, R11, 0x40, RZ ;  /* 0x000000400b058810 */ /* 0x000fe20007ffe0ff */
[----:B------:R-:W-:Y:S02]  /*16c0*/  IMAD.SHL.U32 R4, R3, 0x4, RZ ;  /* 0x0000000403047824 */ /* 0x000fe400078e00ff */
[----:B------:R-:W-:Y:S01]  /*16d0*/  VIADD R13, R11, 0x60 ;  /* 0x000000600b0d7836 */ /* 0x000fe20000000000 */
[----:B------:R-:W-:Y:S02]  /*16e0*/  @!P0 LEA R5, R6, R5, 0x18 ;  /* 0x0000000506058211 */ /* 0x000fe400078ec0ff */
[----:B------:R-:W-:Y:S02]  /*16f0*/  LOP3.LUT R10, R4, 0x1c, RZ, 0xc0, !PT ;  /* 0x0000001c040a7812 */ /* 0x000fe400078ec0ff */
[----:B------:R-:W-:Y:S02]  /*1700*/  @!P0 LEA R19, R0, R5, 0x2 ;  /* 0x0000000500138211 */ /* 0x000fe400078e10ff */
[----:B------:R-:W-:-:S02]  /*1710*/  LEA R13, R6, R13, 0x18 ;  /* 0x0000000d060d7211 */ /* 0x000fc400078ec0ff */
[----:B0-----:R-:W-:Y:S02]  /*1720*/  IADD3 R4, P1, PT, R10, UR8, RZ ;  /* 0x000000080a047c10 */ /* 0x001fe4000ff3e0ff */
[----:B-1----:R-:W-:-:S03]  /*1730*/  IADD3 R8, PT, PT, R13, R10, RZ ;  /* 0x0000000a0d087210 */ /* 0x002fc60007ffe0ff */
[----:B------:R-:W-:Y:S01]  /*1740*/  IMAD.X R5, RZ, RZ, UR9, P1 ;  /* 0x00000009ff057e24 */ /* 0x000fe200088e06ff */
[----:B--2---:R0:W-:Y:S01]  /*1750*/  @!P0 STS [R19], R12 ;  /* 0x0000000c13008388 */ /* 0x0041e20000000800 */
[----:B------:R-:W-:Y:S06]  /*1760*/  BAR.SYNC.DEFER_BLOCKING 0x0 ;  /* 0x0000000000007b1d */ /* 0x000fec0000010000 */
[----:B------:R-:W-:Y:S02]  /*1770*/  STS [R8], RZ ;  /* 0x000000ff08007388 */ /* 0x000fe40000000800 */
[----:B------:R-:W-:Y:S06]  /*1780*/  BAR.SYNC.DEFER_BLOCKING 0x0 ;  /* 0x0000000000007b1d */ /* 0x000fec0000010000 */
[----:B------:R-:W2:Y:S01]  /*1790*/  LDG.E R10, desc[UR6][R4.64] ;  /* 0x00000006040a7981 */ /* 0x000ea2000c1e1900 */
[----:B------:R-:W-:-:S03]  /*17a0*/  VIADD R11, R11, 0xa0 ;  /* 0x000000a00b0b7836 */ /* 0x000fc60000000000 */
[----:B------:R-:W2:Y:S02]  /*17b0*/  LDS R15, [R7+0x40] ;  /* 0x00004000070f7984 */ /* 0x000ea40000000800 */
[----:B0-----:R-:W-:-:S04]  /*17c0*/  LEA R12, R6, R11, 0x18 ;  /* 0x0000000b060c7211 */ /* 0x001fc800078ec0ff */
[----:B------:R-:W-:Y:S01]  /*17d0*/  LEA R6, R0, R12, 0x2 ;  /* 0x0000000c00067211 */ /* 0x000fe200078e10ff */
[----:B--2---:R-:W-:-:S05]  /*17e0*/  IMAD.WIDE.U32 R14, R10, R15, RZ ;  /* 0x0000000f0a0e7225 */ /* 0x004fca00078e00ff */
[----:B------:R-:W-:Y:S04]  /*17f0*/  ATOMS.ADD RZ, [R8], R14 ;  /* 0x0000000e08ff738c */ /* 0x000fe80000000000 */
[----:B------:R-:W-:Y:S04]  /*1800*/  ATOMS.ADD RZ, [R8+0x4], R15 ;  /* 0x0000040f08ff738c */ /* 0x000fe80000000000 */
[----:B------:R-:W0:Y:S02]  /*1810*/  LDS R17, [R7+0x44] ;  /* 0x0000440007117984 */ /* 0x000e240000000800 */
[----:B0-----:R-:W-:-:S05]  /*1820*/  IMAD.WIDE.U32 R16, R10, R17, RZ ;  /* 0x000000110a107225 */ /* 0x001fca00078e00ff */
[----:B------:R-:W-:Y:S04]  /*1830*/  ATOMS.ADD RZ, [R8+0x4], R16 ;  /* 0x0000041008ff738c */ /* 0x000fe80000000000 */
        /* <DEDUP_REMOVED lines=23> */
[----:B------:R0:W-:Y:S04]  /*19b0*/  ATOMS.ADD RZ, [R8+0x1c], R10 ;  /* 0x00001c0a08ff738c */ /* 0x0001e80000000000 */
[----:B------:R0:W-:Y:S01]  /*19c0*/  ATOMS.ADD RZ, [R8+0x20], R11 ;  /* 0x0000200b08ff738c */ /* 0x0001e20000000000 */
[----:B------:R-:W-:Y:S08]  /*19d0*/  BAR.SYNC.DEFER_BLOCKING 0x0 ;  /* 0x0000000000007b1d */ /* 0x000ff00000010000 */
[----:B------:R-:W-:Y:S06]  /*19e0*/  BAR.SYNC.DEFER_BLOCKING 0x0 ;  /* 0x0000000000007b1d */ /* 0x000fec0000010000 */
[----:B0-----:R-:W-:Y:S05]  /*19f0*/  @P0 BRA `(.L_x_48) ;  /* 0x0000000000240947 */ /* 0x001fea0003800000 */
[----:B------:R-:W-:Y:S01]  /*1a00*/  IMAD R13, R0, 0x4, R13 ;  /* 0x00000004000d7824 */ /* 0x000fe200078e020d */
[----:B------:R-:W-:Y:S01]  /*1a10*/  LDS R2, [R2] ;  /* 0x0000000002027984 */ /* 0x000fe20000000800 */
[----:B------:R-:W-:-:S04]  /*1a20*/  UIADD3 UR4, UPT, UPT, UR5, -0x1, URZ ;  /* 0xffffffff05047890 */ /* 0x000fc8000fffe0ff */
[----:B------:R-:W0:Y:S02]  /*1a30*/  LDS R13, [R13] ;  /* 0x000000000d0d7984 */ /* 0x000e240000000800 */
[----:B------:R-:W-:Y:S02]  /*1a40*/  ISETP.GE.U32.AND P1, PT, R0, UR4, PT ;  /* 0x0000000400007c0c */ /* 0x000fe4000bf26070 */
[----:B0-----:R-:W-:-:S05]  /*1a50*/  IADD3 R7, PT, PT, R2, -R13, RZ ;  /* 0x8000000d02077210 */ /* 0x001fca0007ffe0ff */
[----:B------:R0:W-:Y:S06]  /*1a60*/  STS [R6], R7 ;  /* 0x0000000706007388 */ /* 0x0001ec0000000800 */
[----:B------:R-:W-:Y:S05]  /*1a70*/  @P1 BRA `(.L_x_48) ;  /* 0x0000000000041947 */ /* 0x000fea0003800000 */
[----:B------:R-:W-:Y:S05]  /*1a80*/  WARPSYNC.ALL ;  /* 0x0000000000007948 */ /* 0x000fea0003800000 */
.L_x_48:
[----:B------:R-:W-:Y:S01]  /*1a90*/  LOP3.LUT R3, R3, 0x7, RZ, 0xc0, !PT ;  /* 0x0000000703037812 */ /* 0x000fe200078ec0ff */
[----:B------:R-:W-:Y:S05]  /*1aa0*/  WARPSYNC.ALL ;  /* 0x0000000000007948 */ /* 0x000fea0003800000 */
[----:B------:R-:W-:Y:S01]  /*1ab0*/  BAR.SYNC.DEFER_BLOCKING 0x0 ;  /* 0x0000000000007b1d */ /* 0x000fe20000010000 */
[----:B------:R-:W-:-:S05]  /*1ac0*/  VIADD R2, R3, 0x1 ;  /* 0x0000000103027836 */ /* 0x000fca0000000000 */
[----:B------:R-:W-:Y:S05]  /*1ad0*/  @P0 BRA `(.L_x_49) ;  /* 0x00000000002c0947 */ /* 0x000fea0003800000 */
[----:B------:R1:W2:Y:S01]  /*1ae0*/  LDS R10, [R6] ;  /* 0x00000000060a7984 */ /* 0x0002a20000000800 */
[----:B------:R-:W-:Y:S01]  /*1af0*/  ISETP.NE.AND P0, PT, R0, RZ, PT ;  /* 0x000000ff0000720c */ /* 0x000fe20003f05270 */
[----:B0-----:R-:W-:-:S12]  /*1b00*/  HFMA2 R7, -RZ, RZ, 0, 0 ;  /* 0x00000000ff077431 */ /* 0x001fd800000001ff */
[----:B-1----:R-:W-:Y:S05]  /*1b10*/  @!P0 BRA `(.L_x_50) ;  /* 0x0000000000148947 */ /* 0x002fea0003800000 */
[----:B------:R-:W0:Y:S01]  /*1b20*/  LDS R8, [R6+-0x4] ;  /* 0xfffffc0006087984 */ /* 0x000e220000000800 */
[----:B------:R-:W-:Y:S01]  /*1b30*/  VIADD R7, R0, 0xffffffff ;  /* 0xffffffff00077836 */ /* 0x000fe20000000000 */
[----:B------:R-:W-:Y:S05]  /*1b40*/  WARPSYNC.ALL ;  /* 0x0000000000007948 */ /* 0x000fea0003800000 */
[----:B0-----:R-:W-:-:S05]  /*1b50*/  SHF.R.U32.HI R8, RZ, 0x1f, R8 ;  /* 0x0000001fff087819 */ /* 0x001fca0000011608 */
[----:B------:R0:W1:Y:S02]  /*1b60*/  SHFL.IDX PT, R7, R8, R7, 0x1f ;  /* 0x00001f0708077589 */ /* 0x00006400000e0000 */
.L_x_50:
[----:B-12---:R-:W-:-:S05]  /*1b70*/  IADD3 R7, PT, PT, R10, -R7, RZ ;  /* 0x800000070a077210 */ /* 0x006fca0007ffe0ff */
[----:B------:R1:W-:Y:S02]  /*1b80*/  STS [R6], R7 ;  /* 0x0000000706007388 */ /* 0x0003e40000000800 */
.L_x_49:
[----:B------:R-:W-:Y:S05]  /*1b90*/  WARPSYNC.ALL ;  /* 0x0000000000007948 */ /* 0x000fea0003800000 */
[----:B------:R-:W-:Y:S06]  /*1ba0*/  BAR.SYNC.DEFER_BLOCKING 0x0 ;  /* 0x0000000000007b1d */ /* 0x000fec0000010000 */
[----:B0-----:R-:W2:Y:S01]  /*1bb0*/  LDG.E R8, desc[UR6][R4.64] ;  /* 0x0000000604087981 */ /* 0x001ea2000c1e1900 */
[----:B------:R-:W-:-:S05]  /*1bc0*/  IMAD R12, R3, 0x4, R12 ;  /* 0x00000004030c7824 */ /* 0x000fca00078e020c */
[----:B-1----:R-:W2:Y:S02]  /*1bd0*/  LDS R7, [R12] ;  /* 0x000000000c077984 */ /* 0x002ea40000000800 */
[CC--:B--2---:R-:W-:Y:S02]  /*1be0*/  ISETP.GT.U32.AND P0, PT, R7.reuse, R8.reuse, PT ;  /* 0x000000080700720c */ /* 0x0c4fe40003f04070 */
        /* <DEDUP_REMOVED lines=27> */
.L_x_51:
[----:B------:R-:W-:-:S13]  /*1da0*/  ISETP.GE.AND P0, PT, R11, RZ, PT ;  /* 0x000000ff0b00720c */ /* 0x000fda0003f06270 */
[----:B------:R-:W-:Y:S05]  /*1db0*/  @!P0 BRA `(.L_x_53) ;  /* 0x0000000000588947 */ /* 0x000fea0003800000 */
.L_x_52:
[----:B------:R-:W-:Y:S01]  /*1dc0*/  ISETP.NE.AND P0, PT, R3, RZ, PT ;  /* 0x000000ff0300720c */ /* 0x000fe20003f05270 */
[----:B------:R-:W-:Y:S01]  /*1dd0*/  BSSY B0, `(.L_x_54) ;  /* 0x000000a000007945 */ /* 0x000fe20003800000 */
[----:B------:R-:W-:-:S11]  /*1de0*/  CS2R R4, SRZ ;  /* 0x0000000000047805 */ /* 0x000fd6000001ff00 */
[----:B------:R-:W-:Y:S05]  /*1df0*/  @!P0 BRA `(.L_x_55) ;  /* 0x00000000001c8947 */ /* 0x000fea0003800000 */
[----:B------:R-:W0:Y:S01]  /*1e00*/  LDS R4, [R12+-0x4] ;  /* 0xfffffc000c047984 */ /* 0x000e220000000800 */
[----:B------:R-:W-:Y:S01]  /*1e10*/  UMOV UR4, 0xffffffff ;  /* 0xffffffff00047882 */ /* 0x000fe20000000000 */
[----:B------:R-:W-:Y:S02]  /*1e20*/  IADD3 R5, PT, PT, R3, -0x1, RZ ;  /* 0xffffffff03057810 */ /* 0x000fe40007ffe0ff */
[----:B0-----:R-:W-:Y:S01]  /*1e30*/  SHF.R.U32.HI R4, RZ, 0x1f, R4 ;  /* 0x0000001fff047819 */ /* 0x001fe20000011604 */
[----:B------:R-:W-:Y:S06]  /*1e40*/  BRA.DIV UR4, `(.L_x_56) ;  /* 0x0000000204987947 */ /* 0x000fec000b800000 */
[----:B------:R0:W1:Y:S02]  /*1e50*/  SHFL.IDX PT, R4, R4, R5, 0x1f ;  /* 0x00001f0504047589 */ /* 0x00006400000e0000 */
.L_x_64:
[----:B0-----:R-:W-:-:S07]  /*1e60*/  IMAD.MOV.U32 R5, RZ, RZ, RZ ;  /* 0x000000ffff057224 */ /* 0x001fce00078e00ff */
.L_x_55:
[----:B------:R-:W-:Y:S05]  /*1e70*/  BSYNC B0 ;  /* 0x0000000000007941 */ /* 0x000fea0003800000 */
.L_x_54:
[----:B-1----:R-:W-:Y:S02]  /*1e80*/  IADD3 R7, P0, P1, R7, -R4, -R8 ;  /* 0x8000000407077210 */ /* 0x002fe4000791e808 */
[----:B------:R-:W-:Y:S02]  /*1e90*/  ISETP.NE.AND P2, PT, R3, 0x7, PT ;  /* 0x000000070300780c */ /* 0x000fe40003f45270 */
[----:B------:R-:W-:Y:S01]  /*1ea0*/  IADD3.X R3, PT, PT, RZ, -0x1, ~R5, P0, P1 ;  /* 0xffffffffff037810 */ /* 0x000fe200007e2c05 */
[----:B------:R0:W-:Y:S10]  /*1eb0*/  STS [R12], R7 ;  /* 0x000000070c007388 */ /* 0x0001f40000000800 */
[----:B0-----:R-:W-:Y:S05]  /*1ec0*/  @!P2 BRA `(.L_x_57) ;  /* 0x00000000000ca947 */ /* 0x001fea0003800000 */
[----:B------:R-:W-:Y:S01]  /*1ed0*/  UMOV UR4, 0xffffffff ;  /* 0xffffffff00047882 */ /* 0x000fe20000000000 */
[----:B------:R-:W-:Y:S02]  /*1ee0*/  SHF.R.U32.HI R3, RZ, 0x1f, R3 ;  /* 0x0000001fff037819 */ /* 0x000fe40000011603 */
[----:B------:R-:W-:Y:S05]  /*1ef0*/  BRA.DIV UR4, `(.L_x_58) ;  /* 0x00000002048c7947 */ /* 0x000fea000b800000 */
.L_x_57:
[----:B------:R-:W-:Y:S05]  /*1f00*/  WARPSYNC.ALL ;  /* 0x0000000000007948 */ /* 0x000fea0003800000 */
[----:B------:R-:W-:Y:S06]  /*1f10*/  BAR.SYNC.DEFER_BLOCKING 0x0 ;  /* 0x0000000000007b1d */ /* 0x000fec0000010000 */
.L_x_53:
[----:B------:R-:W0:Y:S01]  /*1f20*/  LDS R5, [R6] ;  /* 0x0000000006057984 */ /* 0x000e220000000800 */
[----:B------:R-:W1:Y:S01]  /*1f30*/  LDC.64 R2, c[0x0][0x398] ;  /* 0x0000e600ff027b82 */ /* 0x000e620000000a00 */
[----:B------:R-:W-:-:S04]  /*1f40*/  IMAD R9, R9, UR5, R0 ;  /* 0x0000000509097c24 */ /* 0x000fc8000f8e0200 */
[----:B-1----:R-:W-:-:S05]  /*1f50*/  IMAD.WIDE R2, R9, 0x4, R2 ;  /* 0x0000000409027825 */ /* 0x002fca00078e0202 */
[----:B0-----:R-:W-:Y:S01]  /*1f60*/  STG.E desc[UR6][R2.64], R5 ;  /* 0x0000000502007986 */ /* 0x001fe2000c101906 */
[----:B------:R-:W-:Y:S05]  /*1f70*/  EXIT ;  /* 0x000000000000794d */ /* 0x000fea0003800000 */
.L_x_44:
[----:B------:R-:W-:Y:S01]  /*1f80*/  HFMA2 R14, -RZ, RZ, 0, 1.847743988037109375e-06 ;  /* 0x0000001fff0e7431 */ /* 0x000fe200000001ff */
[----:B------:R-:W-:Y:S01]  /*1f90*/  MOV R10, R2 ;  /* 0x00000002000a7202 */ /* 0x000fe20000000f00 */
[----:B------:R-:W-:Y:S02]  /*1fa0*/  IMAD.MOV.U32 R13, RZ, RZ, R3 ;  /* 0x000000ffff0d7224 */ /* 0x000fe400078e0003 */
[----:B------:R-:W-:-:S07]  /*1fb0*/  IMAD.MOV.U32 R5, RZ, RZ, -0x1 ;  /* 0xffffffffff057424 */ /* 0x000fce00078e00ff */
[----:B------:R-:W-:Y:S05]  /*1fc0*/  WARPSYNC.COLLECTIVE R5, `(.L_x_59) ;  /* 0x0000000005087348 */ /* 0x000fea0003c00000 */
[----:B------:R0:W1:Y:S02]  /*1fd0*/  SHFL.IDX P0, R4, R10, R13, R14 ;  /* 0x0000000d0a047389 */ /* 0x000064000000000e */
[----:B01----:R-:W-:Y:S05]  /*1fe0*/  ENDCOLLECTIVE ;  /* 0x000000000000791b */ /* 0x003fea0003800000 */
.L_x_59:
[----:B------:R-:W-:Y:S01]  /*1ff0*/  MOV R2, R4 ;  /* 0x0000000400027202 */ /* 0x000fe20000000f00 */
[----:B------:R-:W-:Y:S06]  /*2000*/  BRA `(.L_x_60) ;  /* 0xfffffff400147947 */ /* 0x000fec000383ffff */
.L_x_46:
        /* <DEDUP_REMOVED lines=8> */
.L_x_62:
[----:B------:R-:W-:Y:S05]  /*2090*/  BSYNC B0 ;  /* 0x0000000000007941 */ /* 0x000fea0003800000 */
.L_x_61:
[----:B------:R-:W-:Y:S05]  /*20a0*/  BRA `(.L_x_45) ;  /* 0xfffffff400187947 */ /* 0x000fea000383ffff */
.L_x_56:
[----:B------:R-:W-:Y:S01]  /*20b0*/  MOV R13, R5 ;  /* 0x00000005000d7202 */ /* 0x000fe20000000f00 */
[----:B------:R-:W-:Y:S01]  /*20c0*/  IMAD.MOV.U32 R10, RZ, RZ, R4 ;  /* 0x000000ffff0a7224 */ /* 0x000fe200078e0004 */
[----:B------:R-:W-:Y:S01]  /*20d0*/  MOV R5, 0xffffffff ;  /* 0xffffffff00057802 */ /* 0x000fe20000000f00 */
[----:B------:R-:W-:-:S07]  /*20e0*/  IMAD.MOV.U32 R14, RZ, RZ, 0x1f ;  /* 0x0000001fff0e7424 */ /* 0x000fce00078e00ff */
[----:B------:R-:W-:Y:S05]  /*20f0*/  WARPSYNC.COLLECTIVE R5, `(.L_x_63) ;  /* 0x0000000005087348 */ /* 0x000fea0003c00000 */
[----:B------:R0:W1:Y:S02]  /*2100*/  SHFL.IDX P0, R4, R10, R13, R14 ;  /* 0x0000000d0a047389 */ /* 0x000064000000000e */
[----:B01----:R-:W-:Y:S05]  /*2110*/  ENDCOLLECTIVE ;  /* 0x000000000000791b */ /* 0x003fea0003800000 */
.L_x_63:
[----:B------:R-:W-:Y:S05]  /*2120*/  BRA `(.L_x_64) ;  /* 0xfffffffc004c7947 */ /* 0x000fea000383ffff */
.L_x_58:
[----:B------:R-:W-:Y:S01]  /*2130*/  BSSY B0, `(.L_x_65) ;  /* 0x0000008000007945 */ /* 0x000fe20003800000 */
[----:B------:R-:W-:Y:S01]  /*2140*/  IMAD.MOV.U32 R10, RZ, RZ, R3 ;  /* 0x000000ffff0a7224 */ /* 0x000fe200078e0003 */
[----:B------:R-:W-:Y:S01]  /*2150*/  MOV R13, R2 ;  /* 0x00000002000d7202 */ /* 0x000fe20000000f00 */
[----:B------:R-:W-:Y:S01]  /*2160*/  IMAD.MOV.U32 R14, RZ, RZ, 0x1f ;  /* 0x0000001fff0e7424 */ /* 0x000fe200078e00ff */
[----:B------:R-:W-:-:S07]  /*2170*/  MOV R5, 0xffffffff ;  /* 0xffffffff00057802 */ /* 0x000fce0000000f00 */
[----:B------:R-:W-:Y:S05]  /*2180*/  WARPSYNC.COLLECTIVE R5, `(.L_x_66) ;  /* 0x0000000005087348 */ /* 0x000fea0003c00000 */
[----:B------:R0:W1:Y:S02]  /*2190*/  SHFL.IDX P0, R4, R10, R13, R14 ;  /* 0x0000000d0a047389 */ /* 0x000064000000000e */
[----:B01----:R-:W-:Y:S05]  /*21a0*/  ENDCOLLECTIVE ;  /* 0x000000000000791b */ /* 0x003fea0003800000 */
.L_x_66:
[----:B------:R-:W-:Y:S05]  /*21b0*/  BSYNC B0 ;  /* 0x0000000000007941 */ /* 0x000fea0003800000 */
.L_x_65:
[----:B------:R-:W-:Y:S05]  /*21c0*/  BRA `(.L_x_57) ;  /* 0xfffffffc004c7947 */ /* 0x000fea000383ffff */
.L_x_67:
        /* <DEDUP_REMOVED lines=11> */
.L_x_119:


//--------------------- .text._Z21batch_collision_solvePjS_S_S_S_S_S_i --------------------------
	.section	.text._Z21batch_collision_solvePjS_S_S_S_S_S_i,"ax",@progbits
	.align	128
        .global         _Z21batch_collision_solvePjS_S_S_S_S_S_i
        .type           _Z21batch_collision_solvePjS_S_S_S_S_S_i,@function
        .size           _Z21batch_collision_solvePjS_S_S_S_S_S_i,(.L_x_120 - _Z21batch_collision_solvePjS_S_S_S_S_S_i)
        .other          _Z21batch_collision_solvePjS_S_S_S_S_S_i,@"STO_CUDA_ENTRY STV_DEFAULT"
_Z21batch_collision_solvePjS_S_S_S_S_S_i:
.text._Z21batch_collision_solvePjS_S_S_S_S_S_i:
        /* <DEDUP_REMOVED lines=21> */
[----:B------:R-:W-:Y:S01]  /*0150*/  VIADD R4, R0, 0xffffffff ;  /* 0xffffffff00047836 */ /* 0x000fe20000000000 */
[----:B0-----:R-:W-:Y:S01]  /*0160*/  SHF.R.U32.HI R5, RZ, 0x1f, R5 ;  /* 0x0000001fff057819 */ /* 0x001fe20000011605 */
[----:B------:R-:W-:Y:S06]  /*0170*/  BRA.DIV UR4, `(.L_x_70) ;  /* 0x0000000e04487947 */ /* 0x000fec000b800000 */
[----:B------:R0:W1:Y:S02]  /*0180*/  SHFL.IDX PT, R6, R5, R4, 0x1f ;  /* 0x00001f0405067589 */ /* 0x00006400000e0000 */
.L_x_98:
[----:B------:R-:W-:-:S07]  /*0190*/  IMAD.MOV.U32 R7, RZ, RZ, RZ ;  /* 0x000000ffff077224 */ /* 0x000fce00078e00ff */
.L_x_69:
[----:B------:R-:W-:Y:S05]  /*01a0*/  BSYNC B0 ;  /* 0x0000000000007941 */ /* 0x000fea0003800000 */
.L_x_68:
[----:B------:R-:W2:Y:S01]  /*01b0*/  LDCU.128 UR12, c[0x0][0x380] ;  /* 0x00007000ff0c77ac */ /* 0x000ea20008000c00 */
[----:B0-----:R-:W-:-:S04]  /*01c0*/  IADD3 R4, P0, PT, R0, R3, RZ ;  /* 0x0000000300047210 */ /* 0x001fc80007f1e0ff */
[----:B------:R-:W-:Y:S01]  /*01d0*/  LEA.HI.X.SX32 R9, R3, RZ, 0x1, P0 ;  /* 0x000000ff03097211 */ /* 0x000fe200000f0eff */
[----:B------:R-:W-:-:S03]  /*01e0*/  IMAD.SHL.U32 R5, R4, 0x4, RZ ;  /* 0x0000000404057824 */ /* 0x000fc600078e00ff */
[----:B------:R-:W-:Y:S02]  /*01f0*/  SHF.L.U64.HI R4, R4, 0x2, R9 ;  /* 0x0000000204047819 */ /* 0x000fe40000010209 */
[C---:B--2---:R-:W-:Y:S02]  /*0200*/  IADD3 R8, P0, PT, R5.reuse, UR12, RZ ;  /* 0x0000000c05087c10 */ /* 0x044fe4000ff1e0ff */
        /* <DEDUP_REMOVED lines=11> */
[----:B------:R-:W-:Y:S01]  /*02c0*/  SHF.R.U32.HI R7, RZ, 0x1f, R7 ;  /* 0x0000001fff077819 */ /* 0x000fe20000011607 */
[----:B------:R-:W-:Y:S01]  /*02d0*/  VIADD R6, R0, 0x1 ;  /* 0x0000000100067836 */ /* 0x000fe20000000000 */
[----:B------:R-:W-:Y:S06]  /*02e0*/  BRA.DIV UR4, `(.L_x_72) ;  /* 0x0000000e04107947 */ /* 0x000fec000b800000 */
.L_x_71:
[----:B------:R-:W-:Y:S01]  /*02f0*/  ISETP.NE.AND P1, PT, R0, RZ, PT ;  /* 0x000000ff0000720c */ /* 0x000fe20003f25270 */
[----:B------:R-:W-:Y:S05]  /*0300*/  WARPSYNC.ALL ;  /* 0x0000000000007948 */ /* 0x000fea0003800000 */
[----:B------:R-:W-:Y:S01]  /*0310*/  UIADD3 UR4, UPT, UPT, UR5, 0x20, URZ ;  /* 0x0000002005047890 */ /* 0x000fe2000fffe0ff */
[----:B------:R-:W-:Y:S01]  /*0320*/  BAR.SYNC.DEFER_BLOCKING 0x0 ;  /* 0x0000000000007b1d */ /* 0x000fe20000010000 */
[----:B------:R-:W-:Y:S02]  /*0330*/  CS2R R8, SRZ ;  /* 0x0000000000087805 */ /* 0x000fe4000001ff00 */
[----:B------:R-:W-:-:S03]  /*0340*/  ULEA UR4, UR7, UR4, 0x18 ;  /* 0x0000000407047291 */ /* 0x000fc6000f8ec0ff */
[----:B------:R-:W-:Y:S03]  /*0350*/  BSSY B0, `(.L_x_73) ;  /* 0x000000a000007945 */ /* 0x000fe60003800000 */
[----:B------:R-:W-:Y:S01]  /*0360*/  LEA R6, R0, UR4, 0x2 ;  /* 0x0000000400067c11 */ /* 0x000fe2000f8e10ff */
[----:B------:R-:W-:Y:S06]  /*0370*/  @!P1 BRA `(.L_x_74) ;  /* 0x00000000001c9947 */ /* 0x000fec0003800000 */
[----:B------:R-:W1:Y:S01]  /*0380*/  LDS R7, [R6+-0x4] ;  /* 0xfffffc0006077984 */ /* 0x000e620000000800 */
[----:B------:R-:W-:Y:S01]  /*0390*/  UMOV UR4, 0xffffffff ;  /* 0xffffffff00047882 */ /* 0x000fe20000000000 */
[----:B------:R-:W-:Y:S01]  /*03a0*/  VIADD R8, R0, 0xffffffff ;  /* 0xffffffff00087836 */ /* 0x000fe20000000000 */
[----:B-1----:R-:W-:Y:S01]  /*03b0*/  SHF.R.U32.HI R7, RZ, 0x1f, R7 ;  /* 0x0000001fff077819 */ /* 0x002fe20000011607 */
[----:B------:R-:W-:Y:S06]  /*03c0*/  BRA.DIV UR4, `(.L_x_75) ;  /* 0x0000000e04007947 */ /* 0x000fec000b800000 */
[----:B------:R1:W2:Y:S02]  /*03d0*/  SHFL.IDX PT, R8, R7, R8, 0x1f ;  /* 0x00001f0807087589 */ /* 0x0002a400000e0000 */
.L_x_102:
[----:B------:R-:W-:-:S07]  /*03e0*/  IMAD.MOV.U32 R9, RZ, RZ, RZ ;  /* 0x000000ffff097224 */ /* 0x000fce00078e00ff */
.L_x_74:
[----:B------:R-:W-:Y:S05]  /*03f0*/  BSYNC B0 ;  /* 0x0000000000007941 */ /* 0x000fea0003800000 */
.L_x_73:
[----:B------:R-:W3:Y:S02]  /*0400*/  LDCU.128 UR12, c[0x0][0x390] ;  /* 0x00007200ff0c77ac */ /* 0x000ee40008000c00 */
[C---:B---3--:R-:W-:Y:S02]  /*0410*/  IADD3 R10, P2, PT, R5.reuse, UR12, RZ ;  /* 0x0000000c050a7c10 */ /* 0x048fe4000ff5e0ff */
[----:B------:R-:W-:Y:S02]  /*0420*/  IADD3 R12, P3, PT, R5, UR14, RZ ;  /* 0x0000000e050c7c10 */ /* 0x000fe4000ff7e0ff */
[C---:B------:R-:W-:Y:S02]  /*0430*/  IADD3.X R11, PT, PT, R4.reuse, UR13, RZ, P2, !PT ;  /* 0x0000000d040b7c10 */ /* 0x040fe400097fe4ff */
[----:B0-----:R-:W-:-:S04]  /*0440*/  IADD3.X R13, PT, PT, R4, UR15, RZ, P3, !PT ;  /* 0x0000000f040d7c10 */ /* 0x001fc80009ffe4ff */
[----:B------:R-:W2:Y:S04]  /*0450*/  LDG.E R11, desc[UR8][R10.64] ;  /* 0x000000080a0b7981 */ /* 0x000ea8000c1e1900 */
[----:B------:R-:W2:Y:S02]  /*0460*/  LDG.E R12, desc[UR8][R12.64] ;  /* 0x000000080c0c7981 */ /* 0x000ea4000c1e1900 */
[----:B--2---:R-:W-:-:S04]  /*0470*/  IADD3 R15, P2, P3, R11, -R8, -R12 ;  /* 0x800000080b0f7210 */ /* 0x004fc80007b5e80c */
[----:B-1----:R-:W-:Y:S01]  /*0480*/  IADD3.X R7, PT, PT, RZ, -0x1, ~R9, P2, P3 ;  /* 0xffffffffff077810 */ /* 0x002fe200017e6c09 */
[----:B------:R-:W-:Y:S08]  /*0490*/  @!P0 BRA `(.L_x_76) ;  /* 0x0000000000108947 */ /* 0x000ff00003800000 */
[----:B------:R-:W-:Y:S01]  /*04a0*/  UMOV UR4, 0xffffffff ;  /* 0xffffffff00047882 */ /* 0x000fe20000000000 */
[----:B------:R-:W-:Y:S01]  /*04b0*/  SHF.R.U32.HI R7, RZ, 0x1f, R7 ;  /* 0x0000001fff077819 */ /* 0x000fe20000011607 */
[----:B------:R-:W-:Y:S01]  /*04c0*/  VIADD R8, R0, 0x1 ;  /* 0x0000000100087836 */ /* 0x000fe20000000000 */
[----:B------:R-:W-:Y:S06]  /*04d0*/  BRA.DIV UR4, `(.L_x_77) ;  /* 0x0000000a04dc7947 */ /* 0x000fec000b800000 */
.L_x_76:
        /* <DEDUP_REMOVED lines=25> */
[----:B------:R0:W-:Y:S04]  /*0670*/  ATOMS.ADD RZ, [R4+0x8], R6 ;  /* 0x0000080604ff738c */ /* 0x0001e80000000000 */
[----:B------:R1:W-:Y:S04]  /*0680*/  ATOMS.ADD RZ, [R4+0xc], R7 ;  /* 0x00000c0704ff738c */ /* 0x0003e80000000000 */
[----:B------:R-:W2:Y:S01]  /*0690*/  LDS R12, [UR6+0x2c] ;  /* 0x00002c06ff0c7984 */ /* 0x000ea20008000800 */
[C---:B0-----:R-:W-:Y:S02]  /*06a0*/  LEA R6, R0.reuse, UR4, 0x2 ;  /* 0x0000000400067c11 */ /* 0x041fe4000f8e10ff */
[----:B-1----:R-:W-:Y:S01]  /*06b0*/  IADD3 R7, PT, PT, R0, 0x1, RZ ;  /* 0x0000000100077810 */ /* 0x002fe20007ffe0ff */
[----:B--2---:R-:W-:-:S05]  /*06c0*/  IMAD.WIDE.U32 R12, R5, R12, RZ ;  /* 0x0000000c050c7225 */ /* 0x004fca00078e00ff */
        /* <DEDUP_REMOVED lines=28> */
.L_x_106:
[----:B------:R-:W-:-:S07]  /*0890*/  IMAD.MOV.U32 R9, RZ, RZ, RZ ;  /* 0x000000ffff097224 */ /* 0x000fce00078e00ff */
.L_x_79:
[----:B------:R-:W-:Y:S05]  /*08a0*/  BSYNC B0 ;  /* 0x0000000000007941 */ /* 0x000fea0003800000 */
.L_x_78:
[----:B0-----:R-:W-:Y:S04]  /*08b0*/  LDS R5, [R2+UR6] ;  /* 0x0000000602057984 */ /* 0x001fe80008000800 */
[----:B------:R-:W1:Y:S02]  /*08c0*/  LDS R4, [R4] ;  /* 0x0000000004047984 */ /* 0x000e640000000800 */
[----:B-1----:R-:W-:-:S04]  /*08d0*/  IADD3 R13, P2, P3, R4, R8, R5 ;  /* 0x00000008040d7210 */ /* 0x002fc80007b5e005 */
[----:B------:R-:W-:Y:S01]  /*08e0*/  IADD3.X R8, PT, PT, RZ, R9, RZ, P2, P3 ;  /* 0x00000009ff087210 */ /* 0x000fe200017e64ff */
[----:B------:R-:W-:Y:S08]  /*08f0*/  @!P0 BRA `(.L_x_81) ;  /* 0x0000000000088947 */ /* 0x000ff00003800000 */
[----:B------:R-:W-:-:S03]  /*0900*/  UMOV UR4, 0xffffffff ;  /* 0xffffffff00047882 */ /* 0x000fc60000000000 */
[----:B------:R-:W-:Y:S05]  /*0910*/  BRA.DIV UR4, `(.L_x_82) ;  /* 0x0000000a04147947 */ /* 0x000fea000b800000 */
.L_x_81:
[----:B------:R-:W-:Y:S05]  /*0920*/  WARPSYNC.ALL ;  /* 0x0000000000007948 */ /* 0x000fea0003800000 */
[----:B------:R-:W0:Y:S01]  /*0930*/  LDCU.64 UR10, c[0x0][0x3a8] ;  /* 0x00007500ff0a77ac */ /* 0x000e220008000a00 */
[----:B------:R-:W-:Y:S01]  /*0940*/  STS [R6], R13 ;  /* 0x0000000d06007388 */ /* 0x000fe20000000800 */
[----:B------:R-:W-:Y:S01]  /*0950*/  BAR.SYNC.DEFER_BLOCKING 0x0 ;  /* 0x0000000000007b1d */ /* 0x000fe20000010000 */
[----:B0-----:R-:W-:-:S05]  /*0960*/  LEA R4, P2, R0, UR10, 0x2 ;  /* 0x0000000a00047c11 */ /* 0x001fca000f8410ff */
[----:B------:R-:W-:-:S05]  /*0970*/  IMAD.X R5, RZ, RZ, UR11, P2 ;  /* 0x0000000bff057e24 */ /* 0x000fca00090e06ff */
[----:B------:R-:W2:Y:S04]  /*0980*/  LDG.E R2, desc[UR8][R4.64] ;  /* 0x0000000804027981 */ /* 0x000ea8000c1e1900 */
[----:B------:R-:W2:Y:S02]  /*0990*/  LDS R11, [R6] ;  /* 0x00000000060b7984 */ /* 0x000ea40000000800 */
        /* <DEDUP_REMOVED lines=28> */
.L_x_83:
[----:B------:R-:W-:-:S13]  /*0b60*/  ISETP.GE.AND P2, PT, R9, RZ, PT ;  /* 0x000000ff0900720c */ /* 0x000fda0003f46270 */
[----:B------:R-:W-:Y:S05]  /*0b70*/  @!P2 BRA `(.L_x_85) ;  /* 0x000000000050a947 */ /* 0x000fea0003800000 */
.L_x_84:
[----:B------:R-:W-:Y:S01]  /*0b80*/  BSSY B0, `(.L_x_86) ;  /* 0x000000a000007945 */ /* 0x000fe20003800000 */
[----:B------:R-:W-:-:S03]  /*0b90*/  CS2R R8, SRZ ;  /* 0x0000000000087805 */ /* 0x000fc6000001ff00 */
[----:B------:R-:W-:Y:S05]  /*0ba0*/  @!P1 BRA `(.L_x_87) ;  /* 0x00000000001c9947 */ /* 0x000fea0003800000 */
[----:B------:R-:W0:Y:S01]  /*0bb0*/  LDS R8, [R6+-0x4] ;  /* 0xfffffc0006087984 */ /* 0x000e220000000800 */
[----:B------:R-:W-:Y:S01]  /*0bc0*/  UMOV UR4, 0xffffffff ;  /* 0xffffffff00047882 */ /* 0x000fe20000000000 */
[----:B------:R-:W-:Y:S01]  /*0bd0*/  VIADD R9, R0, 0xffffffff ;  /* 0xffffffff00097836 */ /* 0x000fe20000000000 */
[----:B0-----:R-:W-:Y:S01]  /*0be0*/  SHF.R.U32.HI R8, RZ, 0x1f, R8 ;  /* 0x0000001fff087819 */ /* 0x001fe20000011608 */
[----:B------:R-:W-:Y:S06]  /*0bf0*/  BRA.DIV UR4, `(.L_x_88) ;  /* 0x0000000604847947 */ /* 0x000fec000b800000 */
[----:B------:R0:W1:Y:S02]  /*0c00*/  SHFL.IDX PT, R8, R8, R9, 0x1f ;  /* 0x00001f0908087589 */ /* 0x00006400000e0000 */
.L_x_110:
[----:B0-----:R-:W-:-:S07]  /*0c10*/  IMAD.MOV.U32 R9, RZ, RZ, RZ ;  /* 0x000000ffff097224 */ /* 0x001fce00078e00ff */
.L_x_87:
[----:B------:R-:W-:Y:S05]  /*0c20*/  BSYNC B0 ;  /* 0x0000000000007941 */ /* 0x000fea0003800000 */
.L_x_86:
[----:B-1----:R-:W-:-:S04]  /*0c30*/  IADD3 R11, P2, P3, R11, -R8, -R2 ;  /* 0x800000080b0b7210 */ /* 0x002fc80007b5e802 */
[----:B------:R-:W-:Y:S01]  /*0c40*/  IADD3.X R2, PT, PT, RZ, -0x1, ~R9, P2, P3 ;  /* 0xffffffffff027810 */ /* 0x000fe200017e6c09 */
[----:B------:R0:W-:Y:S01]  /*0c50*/  STS [R6], R11 ;  /* 0x0000000b06007388 */ /* 0x0001e20000000800 */
[----:B------:R-:W-:Y:S07]  /*0c60*/  @!P0 BRA `(.L_x_89) ;  /* 0x00000000000c8947 */ /* 0x000fee0003800000 */
[----:B------:R-:W-:Y:S01]  /*0c70*/  UMOV UR4, 0xffffffff ;  /* 0xffffffff00047882 */ /* 0x000fe20000000000 */
[----:B------:R-:W-:Y:S02]  /*0c80*/  SHF.R.U32.HI R2, RZ, 0x1f, R2 ;  /* 0x0000001fff027819 */ /* 0x000fe40000011602 */
[----:B------:R-:W-:Y:S05]  /*0c90*/  BRA.DIV UR4, `(.L_x_90) ;  /* 0x00000006047c7947 */ /* 0x000fea000b800000 */
.L_x_89:
[----:B------:R-:W-:Y:S05]  /*0ca0*/  WARPSYNC.ALL ;  /* 0x0000000000007948 */ /* 0x000fea0003800000 */
[----:B------:R-:W-:Y:S06]  /*0cb0*/  BAR.SYNC.DEFER_BLOCKING 0x0 ;  /* 0x0000000000007b1d */ /* 0x000fec0000010000 */
.L_x_85:
[----:B------:R-:W1:Y:S02]  /*0cc0*/  LDS R2, [UR6+0x9c] ;  /* 0x00009c06ff027984 */ /* 0x000e640008000800 */
[----:B-1----:R-:W-:-:S13]  /*0cd0*/  ISETP.GT.AND P2, PT, R2, -0x1, PT ;  /* 0xffffffff0200780c */ /* 0x002fda0003f44270 */
[----:B------:R-:W-:Y:S05]  /*0ce0*/  @P2 BRA `(.L_x_91) ;  /* 0x0000000000542947 */ /* 0x000fea0003800000 */
[----:B------:R-:W-:Y:S01]  /*0cf0*/  BSSY B0, `(.L_x_92) ;  /* 0x000000a000007945 */ /* 0x000fe20003800000 */
[----:B------:R-:W-:-:S03]  /*0d00*/  CS2R R8, SRZ ;  /* 0x0000000000087805 */ /* 0x000fc6000001ff00 */
[----:B------:R-:W-:Y:S05]  /*0d10*/  @!P1 BRA `(.L_x_93) ;  /* 0x00000000001c9947 */ /* 0x000fea0003800000 */
[----:B------:R-:W1:Y:S01]  /*0d20*/  LDS R2, [R6+-0x4] ;  /* 0xfffffc0006027984 */ /* 0x000e620000000800 */
[----:B------:R-:W-:Y:S01]  /*0d30*/  UMOV UR4, 0xffffffff ;  /* 0xffffffff00047882 */ /* 0x000fe20000000000 */
[----:B------:R-:W-:Y:S01]  /*0d40*/  VIADD R9, R0, 0xffffffff ;  /* 0xffffffff00097836 */ /* 0x000fe20000000000 */
[----:B-1----:R-:W-:Y:S01]  /*0d50*/  SHF.R.U32.HI R2, RZ, 0x1f, R2 ;  /* 0x0000001fff027819 */ /* 0x002fe20000011602 */
[----:B------:R-:W-:Y:S06]  /*0d60*/  BRA.DIV UR4, `(.L_x_94) ;  /* 0x0000000604707947 */ /* 0x000fec000b800000 */
[----:B------:R1:W2:Y:S02]  /*0d70*/  SHFL.IDX PT, R8, R2, R9, 0x1f ;  /* 0x00001f0902087589 */ /* 0x0002a400000e0000 */
.L_x_114:
[----:B-1----:R-:W-:-:S07]  /*0d80*/  IMAD.MOV.U32 R9, RZ, RZ, RZ ;  /* 0x000000ffff097224 */ /* 0x002fce00078e00ff */
.L_x_93:
[----:B------:R-:W-:Y:S05]  /*0d90*/  BSYNC B0 ;  /* 0x0000000000007941 */ /* 0x000fea0003800000 */
.L_x_92:
[----:B------:R-:W2:Y:S04]  /*0da0*/  LDG.E R4, desc[UR8][R4.64] ;  /* 0x0000000804047981 */ /* 0x000ea8000c1e1900 */
[----:B0-----:R-:W2:Y:S02]  /*0db0*/  LDS R11, [R6] ;  /* 0x00000000060b7984 */ /* 0x001ea40000000800 */
[----:B--2---:R-:W-:-:S04]  /*0dc0*/  IADD3 R11, P1, P2, R4, R8, R11 ;  /* 0x00000008040b7210 */ /* 0x004fc80007a3e00b */
[----:B------:R-:W-:Y:S01]  /*0dd0*/  IADD3.X R8, PT, PT, RZ, R9, RZ, P1, P2 ;  /* 0x00000009ff087210 */ /* 0x000fe20000fe44ff */
[----:B------:R0:W-:Y:S01]  /*0de0*/  STS [R6], R11 ;  /* 0x0000000b06007388 */ /* 0x0001e20000000800 */
[----:B------:R-:W-:Y:S07]  /*0df0*/  @!P0 BRA `(.L_x_95) ;  /* 0x0000000000088947 */ /* 0x000fee0003800000 */
[----:B------:R-:W-:-:S03]  /*0e00*/  UMOV UR4, 0xffffffff ;  /* 0xffffffff00047882 */ /* 0x000fc60000000000 */
[----:B------:R-:W-:Y:S05]  /*0e10*/  BRA.DIV UR4, `(.L_x_96) ;  /* 0x0000000604647947 */ /* 0x000fea000b800000 */
.L_x_95:
[----:B------:R-:W-:Y:S05]  /*0e20*/  WARPSYNC.ALL ;  /* 0x0000000000007948 */ /* 0x000fea0003800000 */
[----:B------:R-:W-:Y:S06]  /*0e30*/  BAR.SYNC.DEFER_BLOCKING 0x0 ;  /* 0x0000000000007b1d */ /* 0x000fec0000010000 */
.L_x_91:
[----:B------:R-:W1:Y:S01]  /*0e40*/  LDS R7, [R6] ;  /* 0x0000000006077984 */ /* 0x000e620000000800 */
[----:B------:R-:W2:Y:S01]  /*0e50*/  LDC.64 R4, c[0x0][0x3b0] ;  /* 0x0000ec00ff047b82 */ /* 0x000ea20000000a00 */
[----:B------:R-:W-:-:S04]  /*0e60*/  IMAD.IADD R3, R0, 0x1, R3 ;  /* 0x0000000100037824 */ /* 0x000fc800078e0203 */
[----:B--2---:R-:W-:-:S05]  /*0e70*/  IMAD.WIDE R2, R3, 0x4, R4 ;  /* 0x0000000403027825 */ /* 0x004fca00078e0204 */
[----:B-1----:R-:W-:Y:S01]  /*0e80*/  STG.E desc[UR8][R2.64], R7 ;  /* 0x0000000702007986 */ /* 0x002fe2000c101908 */
[----:B------:R-:W-:Y:S05]  /*0e90*/  EXIT ;  /* 0x000000000000794d */ /* 0x000fea0003800000 */
.L_x_70:
[----:B------:R-:W-:Y:S01]  /*0ea0*/  MOV R10, R5 ;  /* 0x00000005000a7202 */ /* 0x000fe20000000f00 */
[----:B------:R-:W-:Y:S02]  /*0eb0*/  IMAD.MOV.U32 R12, RZ, RZ, R4 ;  /* 0x000000ffff0c7224 */ /* 0x000fe400078e0004 */
[----:B------:R-:W-:Y:S02]  /*0ec0*/  IMAD.MOV.U32 R17, RZ, RZ, 0x1f ;  /* 0x0000001fff117424 */ /* 0x000fe400078e00ff */
[----:B------:R-:W-:-:S07]  /*0ed0*/  IMAD.MOV.U32 R9, RZ, RZ, -0x1 ;  /* 0xffffffffff097424 */ /* 0x000fce00078e00ff */
[----:B------:R-:W-:Y:S05]  /*0ee0*/  WARPSYNC.COLLECTIVE R9, `(.L_x_97) ;  /* 0x0000000009087348 */ /* 0x000fea0003c00000 */
[----:B------:R0:W1:Y:S02]  /*0ef0*/  SHFL.IDX P2, R8, R10, R12, R17 ;  /* 0x0000000c0a087389 */ /* 0x0000640000040011 */
[----:B01----:R-:W-:Y:S05]  /*0f00*/  ENDCOLLECTIVE ;  /* 0x000000000000791b */ /* 0x003fea0003800000 */
.L_x_97:
[----:B------:R-:W-:Y:S01]  /*0f10*/  IMAD.MOV.U32 R6, RZ, RZ, R8 ;  /* 0x000000ffff067224 */ /* 0x000fe200078e0008 */
[----:B------:R-:W-:Y:S06]  /*0f20*/  BRA `(.L_x_98) ;  /* 0xfffffff000987947 */ /* 0x000fec000383ffff */
.L_x_72:
[----:B------:R-:W-:Y:S01]  /*0f30*/  BSSY B0, `(.L_x_99) ;  /* 0x0000008000007945 */ /* 0x000fe20003800000 */
[----:B------:R-:W-:Y:S02]  /*0f40*/  IMAD.MOV.U32 R10, RZ, RZ, R7 ;  /* 0x000000ffff0a7224 */ /* 0x000fe400078e0007 */
[----:B------:R-:W-:Y:S02]  /*0f50*/  IMAD.MOV.U32 R12, RZ, RZ, R6 ;  /* 0x000000ffff0c7224 */ /* 0x000fe400078e0006 */
[----:B------:R-:W-:Y:S02]  /*0f60*/  IMAD.MOV.U32 R17, RZ, RZ, 0x1f ;  /* 0x0000001fff117424 */ /* 0x000fe400078e00ff */
[----:B------:R-:W-:-:S07]  /*0f70*/  IMAD.MOV.U32 R9, RZ, RZ, -0x1 ;  /* 0xffffffffff097424 */ /* 0x000fce00078e00ff */
[----:B0-----:R-:W-:Y:S05]  /*0f80*/  WARPSYNC.COLLECTIVE R9, `(.L_x_100) ;  /* 0x0000000009087348 */ /* 0x001fea0003c00000 */
[----:B------:R1:W2:Y:S02]  /*0f90*/  SHFL.IDX P2, R8, R10, R12, R17 ;  /* 0x0000000c0a087389 */ /* 0x0002a40000040011 */
[----:B012---:R-:W-:Y:S05]  /*0fa0*/  ENDCOLLECTIVE ;  /* 0x000000000000791b */ /* 0x007fea0003800000 */
.L_x_100:
[----:B------:R-:W-:Y:S05]  /*0fb0*/  BSYNC B0 ;  /* 0x0000000000007941 */ /* 0x000fea0003800000 */
.L_x_99:
[----:B------:R-:W-:Y:S05]  /*0fc0*/  BRA `(.L_x_71) ;  /* 0xfffffff000c87947 */ /* 0x000fea000383ffff */
.L_x_75:
[----:B------:R-:W-:Y:S01]  /*0fd0*/  MOV R10, R7 ;  /* 0x00000007000a7202 */ /* 0x000fe20000000f00 */
[----:B------:R-:W-:Y:S02]  /*0fe0*/  IMAD.MOV.U32 R12, RZ, RZ, R8 ;  /* 0x000000ffff0c7224 */ /* 0x000fe400078e0008 */
[----:B------:R-:W-:Y:S02]  /*0ff0*/  IMAD.MOV.U32 R17, RZ, RZ, 0x1f ;  /* 0x0000001fff117424 */ /* 0x000fe400078e00ff */
[----:B------:R-:W-:-:S07]  /*1000*/  IMAD.MOV.U32 R9, RZ, RZ, -0x1 ;  /* 0xffffffffff097424 */ /* 0x000fce00078e00ff */
[----:B0-----:R-:W-:Y:S05]  /*1010*/  WARPSYNC.COLLECTIVE R9, `(.L_x_101) ;  /* 0x0000000009087348 */ /* 0x001fea0003c00000 */
[----:B------:R1:W2:Y:S02]  /*1020*/  SHFL.IDX P2, R8, R10, R12, R17 ;  /* 0x0000000c0a087389 */ /* 0x0002a40000040011 */
[----:B012---:R-:W-:Y:S05]  /*1030*/  ENDCOLLECTIVE ;  /* 0x000000000000791b */ /* 0x007fea0003800000 */
.L_x_101:
[----:B------:R-:W-:Y:S05]  /*1040*/  BRA `(.L_x_102) ;  /* 0xfffffff000e47947 */ /* 0x000fea000383ffff */
.L_x_77:
[----:B------:R-:W-:Y:S01]  /*1050*/  BSSY B0, `(.L_x_103) ;  /* 0x0000008000007945 */ /* 0x000fe20003800000 */
[----:B------:R-:W-:Y:S02]  /*1060*/  IMAD.MOV.U32 R10, RZ, RZ, R7 ;  /* 0x000000ffff0a7224 */ /* 0x000fe400078e0007 */
[----:B------:R-:W-:Y:S02]  /*1070*/  IMAD.MOV.U32 R12, RZ, RZ, R8 ;  /* 0x000000ffff0c7224 */ /* 0x000fe400078e0008 */
[----:B------:R-:W-:Y:S02]  /*1080*/  IMAD.MOV.U32 R17, RZ, RZ, 0x1f ;  /* 0x0000001fff117424 */ /* 0x000fe400078e00ff */
[----:B------:R-:W-:-:S07]  /*1090*/  IMAD.MOV.U32 R9, RZ, RZ, -0x1 ;  /* 0xffffffffff097424 */ /* 0x000fce00078e00ff */
[----:B------:R-:W-:Y:S05]  /*10a0*/  WARPSYNC.COLLECTIVE R9, `(.L_x_104) ;  /* 0x0000000009087348 */ /* 0x000fea0003c00000 */
[----:B------:R0:W1:Y:S02]  /*10b0*/  SHFL.IDX P2, R8, R10, R12, R17 ;  /* 0x0000000c0a087389 */ /* 0x0000640000040011 */
[----:B01----:R-:W-:Y:S05]  /*10c0*/  ENDCOLLECTIVE ;  /* 0x000000000000791b */ /* 0x003fea0003800000 */
.L_x_104:
[----:B------:R-:W-:Y:S05]  /*10d0*/  BSYNC B0 ;  /* 0x0000000000007941 */ /* 0x000fea0003800000 */
.L_x_103:
[----:B------:R-:W-:Y:S05]  /*10e0*/  BRA `(.L_x_76) ;  /* 0xfffffff000fc7947 */ /* 0x000fea000383ffff */
.L_x_80:
[----:B------:R-:W-:Y:S01]  /*10f0*/  IMAD.MOV.U32 R10, RZ, RZ, R5 ;  /* 0x000000ffff0a7224 */ /* 0x000fe200078e0005 */
[----:B------:R-:W-:Y:S01]  /*1100*/  MOV R12, R8 ;  /* 0x00000008000c7202 */ /* 0x000fe20000000f00 */
[----:B------:R-:W-:Y:S02]  /*1110*/  IMAD.MOV.U32 R17, RZ, RZ, 0x1f ;  /* 0x0000001fff117424 */ /* 0x000fe400078e00ff */
[----:B------:R-:W-:-:S07]  /*1120*/  IMAD.MOV.U32 R9, RZ, RZ, -0x1 ;  /* 0xffffffffff097424 */ /* 0x000fce00078e00ff */
[----:B------:R-:W-:Y:S05]  /*1130*/  WARPSYNC.COLLECTIVE R9, `(.L_x_105) ;  /* 0x0000000009087348 */ /* 0x000fea0003c00000 */
[----:B------:R0:W1:Y:S02]  /*1140*/  SHFL.IDX P2, R8, R10, R12, R17 ;  /* 0x0000000c0a087389 */ /* 0x0000640000040011 */
[----:B01----:R-:W-:Y:S05]  /*1150*/  ENDCOLLECTIVE ;  /* 0x000000000000791b */ /* 0x003fea0003800000 */
.L_x_105:
[----:B------:R-:W-:Y:S05]  /*1160*/  BRA `(.L_x_106) ;  /* 0xfffffff400c87947 */ /* 0x000fea000383ffff */
.L_x_82:
        /* <DEDUP_REMOVED lines=8> */
.L_x_108:
[----:B------:R-:W-:Y:S05]  /*11f0*/  BSYNC B0 ;  /* 0x0000000000007941 */ /* 0x000fea0003800000 */
.L_x_107:
[----:B------:R-:W-:Y:S05]  /*1200*/  BRA `(.L_x_81) ;  /* 0xfffffff400c47947 */ /* 0x000fea000383ffff */
.L_x_88:
[----:B------:R-:W-:Y:S01]  /*1210*/  MOV R12, R9 ;  /* 0x00000009000c7202 */ /* 0x000fe20000000f00 */
[----:B------:R-:W-:Y:S02]  /*1220*/  IMAD.MOV.U32 R10, RZ, RZ, R8 ;  /* 0x000000ffff0a7224 */ /* 0x000fe400078e0008 */
[----:B------:R-:W-:Y:S02]  /*1230*/  IMAD.MOV.U32 R17, RZ, RZ, 0x1f ;  /* 0x0000001fff117424 */ /* 0x000fe400078e00ff */
[----:B------:R-:W-:-:S07]  /*1240*/  IMAD.MOV.U32 R9, RZ, RZ, -0x1 ;  /* 0xffffffffff097424 */ /* 0x000fce00078e00ff */
[----:B------:R-:W-:Y:S05]  /*1250*/  WARPSYNC.COLLECTIVE R9, `(.L_x_109) ;  /* 0x0000000009087348 */ /* 0x000fea0003c00000 */
[----:B------:R0:W1:Y:S02]  /*1260*/  SHFL.IDX P2, R8, R10, R12, R17 ;  /* 0x0000000c0a087389 */ /* 0x0000640000040011 */
[----:B01----:R-:W-:Y:S05]  /*1270*/  ENDCOLLECTIVE ;  /* 0x000000000000791b */ /* 0x003fea0003800000 */
.L_x_109:
[----:B------:R-:W-:Y:S05]  /*1280*/  BRA `(.L_x_110) ;  /* 0xfffffff800607947 */ /* 0x000fea000383ffff */
.L_x_90:
        /* <DEDUP_REMOVED lines=8> */
.L_x_112:
[----:B------:R-:W-:Y:S05]  /*1310*/  BSYNC B0 ;  /* 0x0000000000007941 */ /* 0x000fea0003800000 */
.L_x_111:
[----:B------:R-:W-:Y:S05]  /*1320*/  BRA `(.L_x_89) ;  /* 0xfffffff8005c7947 */ /* 0x000fea000383ffff */
.L_x_94:
[----:B------:R-:W-:Y:S01]  /*1330*/  MOV R12, R9 ;  /* 0x00000009000c7202 */ /* 0x000fe20000000f00 */
[----:B------:R-:W-:Y:S02]  /*1340*/  IMAD.MOV.U32 R10, RZ, RZ, R2 ;  /* 0x000000ffff0a7224 */ /* 0x000fe400078e0002 */
[----:B------:R-:W-:Y:S02]  /*1350*/  IMAD.MOV.U32 R17, RZ, RZ, 0x1f ;  /* 0x0000001fff117424 */ /* 0x000fe400078e00ff */
[----:B------:R-:W-:-:S07]  /*1360*/  IMAD.MOV.U32 R9, RZ, RZ, -0x1 ;  /* 0xffffffffff097424 */ /* 0x000fce00078e00ff */
[----:B0-----:R-:W-:Y:S05]  /*1370*/  WARPSYNC.COLLECTIVE R9, `(.L_x_113) ;  /* 0x0000000009087348 */ /* 0x001fea0003c00000 */
[----:B------:R1:W2:Y:S02]  /*1380*/  SHFL.IDX P2, R8, R10, R12, R17 ;  /* 0x0000000c0a087389 */ /* 0x0002a40000040011 */
[----:B012---:R-:W-:Y:S05]  /*1390*/  ENDCOLLECTIVE ;  /* 0x000000000000791b */ /* 0x007fea0003800000 */
.L_x_113:
[----:B------:R-:W-:Y:S05]  /*13a0*/  BRA `(.L_x_114) ;  /* 0xfffffff800747947 */ /* 0x000fea000383ffff */
.L_x_96:
        /* <DEDUP_REMOVED lines=8> */
.L_x_116:
[----:B------:R-:W-:Y:S05]  /*1430*/  BSYNC B0 ;  /* 0x0000000000007941 */ /* 0x000fea0003800000 */
.L_x_115:
[----:B------:R-:W-:Y:S05]  /*1440*/  BRA `(.L_x_95) ;  /* 0xfffffff800747947 */ /* 0x000fea000383ffff */
.L_x_117:
        /* <DEDUP_REMOVED lines=11> */
.L_x_120:


//--------------------- .nv.shared._Z27batch_collision_solve_fusedPjS_S_S_S_S_jS_i --------------------------
	.section	.nv.shared._Z27batch_collision_solve_fusedPjS_S_S_S_S_jS_i,"aw",@nobits
	.sectionflags	@""
	.align	4
.nv.shared._Z27batch_collision_solve_fusedPjS_S_S_S_S_jS_i:
	.zero		1216


//--------------------- .nv.shared.reserved.0     --------------------------
	.section	.nv.shared.reserved.0,"aw",@nobits
	.weak		__nv_reservedSMEM_offset_0_alias
	.size		__nv_reservedSMEM_offset_0_alias, 0, 64
	.other		__nv_reservedSMEM_offset_0_alias,@"STO_CUDA_RESERVED_SHARED STV_DEFAULT"
__nv_reservedSMEM_offset_0_alias:
	.zero		0
	.zero		64


//--------------------- .nv.shared._Z20batch_barrett_reducePjS_S_S_bjii --------------------------
	.section	.nv.shared._Z20batch_barrett_reducePjS_S_S_bjii,"aw",@nobits
	.sectionflags	@""
	.align	4
.nv.shared._Z20batch_barrett_reducePjS_S_S_bjii:
	.zero		1216


//--------------------- .nv.shared._Z21batch_collision_solvePjS_S_S_S_S_S_i --------------------------
	.section	.nv.shared._Z21batch_collision_solvePjS_S_S_S_S_S_i,"aw",@nobits
	.sectionflags	@""
	.align	4
.nv.shared._Z21batch_collision_solvePjS_S_S_S_S_S_i:
	.zero		1216


//--------------------- .nv.constant0._Z27batch_collision_solve_fusedPjS_S_S_S_S_jS_i --------------------------
	.section	.nv.constant0._Z27batch_collision_solve_fusedPjS_S_S_S_S_jS_i,"a",@progbits
	.sectionflags	@""
	.align	4
.nv.constant0._Z27batch_collision_solve_fusedPjS_S_S_S_S_jS_i:
	.zero		964


//--------------------- .nv.constant0._Z20batch_barrett_reducePjS_S_S_bjii --------------------------
	.section	.nv.constant0._Z20batch_barrett_reducePjS_S_S_bjii,"a",@progbits
	.sectionflags	@""
	.align	4
.nv.constant0._Z20batch_barrett_reducePjS_S_S_bjii:
	.zero		944


//--------------------- .nv.constant0._Z21batch_collision_solvePjS_S_S_S_S_S_i --------------------------
	.section	.nv.constant0._Z21batch_collision_solvePjS_S_S_S_S_S_i,"a",@progbits
	.sectionflags	@""
	.align	4
.nv.constant0._Z21batch_collision_solvePjS_S_S_S_S_S_i:
	.zero		956


//--------------------- SYMBOLS --------------------------

	.type		.nv.reservedSmem.offset0,@object
	.size		.nv.reservedSmem.offset0,0x4
	.type		.nv.reservedSmem.cap,@object
	.size		.nv.reservedSmem.cap,0x4
